	.target	sm_100a

	.elftype	@"ET_EXEC"


//--------------------- .note.nv.tkinfo           --------------------------
	.section	.note.nv.tkinfo,"",@"SHT_NOTE"
	.sectionflags	@"SHF_NOTE_NV_TKINFO"
	.tkinfo
        /*0018*/ 	.word	0x00000002
        /*0030*/ 	.string	""
        /*0030*/ 	.string	"ptxas"
        /*0030*/ 	.string	"Cuda compilation tools, release 13.0, V13.0.88"
        /*0030*/ 	.string	"Build cuda_13.0.r13.0/compiler.36424714_0"
        /*0030*/ 	.string	"-arch sm_100a -m 64 "



//--------------------- .note.nv.cuinfo           --------------------------
	.section	.note.nv.cuinfo,"",@"SHT_NOTE"
	.sectionflags	@"SHF_NOTE_NV_CUINFO"
        /*0018*/ 	.short	0x0002
        /*001a*/ 	.short	0x0064
        /*001c*/ 	.short	0x0082
	.zero		2


//--------------------- .nv.info                  --------------------------
	.section	.nv.info,"",@"SHT_CUDA_INFO"
	.align	4


	//----- nvinfo : EIATTR_REGCOUNT
	.align		4
        /*0000*/ 	.byte	0x04, 0x2f
        /*0002*/ 	.short	(.L_19 - .L_18)
	.align		4
.L_18:
        /*0004*/ 	.word	index@(_ZN7cutlass13device_kernelINS_4gemm6kernel13GemmUniversalIN4cute5tupleIJiiiiEEENS1_10collective13CollectiveMmaINS1_35MainloopSm100TmaUmmaWarpSpecializedILi4ELi2ELi4ENS5_IJNS4_1CILi1EEESB_SB_EEEEENS5_IJNSA_ILi128EEENSA_ILi64EEESE_EEENS_10bfloat16_tENS5_IJlSB_lEEESH_SI_NS4_8TiledMMAINS4_8MMA_AtomIJNS4_20SM100_MMA_F16BF16_SSISH_SH_fLi128ELi64ELNS4_4UMMA5MajorE0ELSN_0ELNSM_7ScaleInE0ELSO_0EEEEEENS4_6LayoutISC_NS5_IJNSA_ILi0EEESS_SS_EEEEENS5_IJNS4_10UnderscoreESV_SV_EEEEENS4_13SM90_TMA_LOADENS4_14ComposedLayoutINS4_7SwizzleILi3ELi4ELi3EEENS4_18smem_ptr_flag_bitsILi16EEENSR_INS5_IJNSA_ILi8EEESF_EEENS5_IJSF_SB_EEEEEEEvNS4_8identityESY_S18_vS19_EENS_8epilogue10collective18CollectiveEpilogueINS1B_23Sm100TmaWarpSpecializedILi3ELi2ELi32ELb1ELb0EEEJSG_NS5_IJNSR_ISE_SB_EENSR_INSA_ILi32EEESB_EEEEESH_SI_SH_SI_NS1B_6fusion15FusionCallbacksIS1F_NS1K_17LinearCombinationISH_fSH_fLNS_15FloatRoundStyleE2EEESG_S1J_JEEENS4_5SM1004TMEM4LOAD26SM100_TMEM_LOAD_32dp32b32xESY_NSZ_INS10_ILi2ELi4ELi3EEES13_NSR_INS5_IJS14_S1H_EEENS5_IJS1H_SB_EEEEEEENS4_39AutoVectorizingCopyWithAssumedAlignmentILi128EEENS4_14SM90_TMA_STOREES1Y_S20_S20_EEEvvEEEEvNT_6ParamsE)
        /*0008*/ 	.word	0x0000006f


	//----- nvinfo : EIATTR_FRAME_SIZE
	.align		4
.L_19:
        /*000c*/ 	.byte	0x04, 0x11
        /*000e*/ 	.short	(.L_21 - .L_20)
	.align		4
.L_20:
        /*0010*/ 	.word	index@($__internal_2_$__cuda_sm10x_tcgen05_guardrail_trap_unallocated_columns_being_dealloced)
        /*0014*/ 	.word	0x00000000


	//----- nvinfo : EIATTR_FRAME_SIZE
	.align		4
.L_21:
        /*0018*/ 	.byte	0x04, 0x11
        /*001a*/ 	.short	(.L_23 - .L_22)
	.align		4
.L_22:
        /*001c*/ 	.word	index@($__internal_1_$__cuda_sm10x_tcgen05_guardrail_trap_phase_invalid_during_alloc)
        /*0020*/ 	.word	0x00000000


	//----- nvinfo : EIATTR_FRAME_SIZE
	.align		4
.L_23:
        /*0024*/ 	.byte	0x04, 0x11
        /*0026*/ 	.short	(.L_25 - .L_24)
	.align		4
.L_24:
        /*0028*/ 	.word	index@($__internal_0_$__cuda_sm10x_tcgen05_guardrail_trap_col_being_dealloced_not_returned_by_alloc)
        /*002c*/ 	.word	0x00000000


	//----- nvinfo : EIATTR_FRAME_SIZE
	.align		4
.L_25:
        /*0030*/ 	.byte	0x04, 0x11
        /*0032*/ 	.short	(.L_27 - .L_26)
	.align		4
.L_26:
        /*0034*/ 	.word	index@(_ZN7cutlass13device_kernelINS_4gemm6kernel13GemmUniversalIN4cute5tupleIJiiiiEEENS1_10collective13CollectiveMmaINS1_35MainloopSm100TmaUmmaWarpSpecializedILi4ELi2ELi4ENS5_IJNS4_1CILi1EEESB_SB_EEEEENS5_IJNSA_ILi128EEENSA_ILi64EEESE_EEENS_10bfloat16_tENS5_IJlSB_lEEESH_SI_NS4_8TiledMMAINS4_8MMA_AtomIJNS4_20SM100_MMA_F16BF16_SSISH_SH_fLi128ELi64ELNS4_4UMMA5MajorE0ELSN_0ELNSM_7ScaleInE0ELSO_0EEEEEENS4_6LayoutISC_NS5_IJNSA_ILi0EEESS_SS_EEEEENS5_IJNS4_10UnderscoreESV_SV_EEEEENS4_13SM90_TMA_LOADENS4_14ComposedLayoutINS4_7SwizzleILi3ELi4ELi3EEENS4_18smem_ptr_flag_bitsILi16EEENSR_INS5_IJNSA_ILi8EEESF_EEENS5_IJSF_SB_EEEEEEEvNS4_8identityESY_S18_vS19_EENS_8epilogue10collective18CollectiveEpilogueINS1B_23Sm100TmaWarpSpecializedILi3ELi2ELi32ELb1ELb0EEEJSG_NS5_IJNSR_ISE_SB_EENSR_INSA_ILi32EEESB_EEEEESH_SI_SH_SI_NS1B_6fusion15FusionCallbacksIS1F_NS1K_17LinearCombinationISH_fSH_fLNS_15FloatRoundStyleE2EEESG_S1J_JEEENS4_5SM1004TMEM4LOAD26SM100_TMEM_LOAD_32dp32b32xESY_NSZ_INS10_ILi2ELi4ELi3EEES13_NSR_INS5_IJS14_S1H_EEENS5_IJS1H_SB_EEEEEEENS4_39AutoVectorizingCopyWithAssumedAlignmentILi128EEENS4_14SM90_TMA_STOREES1Y_S20_S20_EEEvvEEEEvNT_6ParamsE)
        /*0038*/ 	.word	0x00000000


	//----- nvinfo : EIATTR_MIN_STACK_SIZE
	.align		4
.L_27:
        /*003c*/ 	.byte	0x04, 0x12
        /*003e*/ 	.short	(.L_29 - .L_28)
	.align		4
.L_28:
        /*0040*/ 	.word	index@(_ZN7cutlass13device_kernelINS_4gemm6kernel13GemmUniversalIN4cute5tupleIJiiiiEEENS1_10collective13CollectiveMmaINS1_35MainloopSm100TmaUmmaWarpSpecializedILi4ELi2ELi4ENS5_IJNS4_1CILi1EEESB_SB_EEEEENS5_IJNSA_ILi128EEENSA_ILi64EEESE_EEENS_10bfloat16_tENS5_IJlSB_lEEESH_SI_NS4_8TiledMMAINS4_8MMA_AtomIJNS4_20SM100_MMA_F16BF16_SSISH_SH_fLi128ELi64ELNS4_4UMMA5MajorE0ELSN_0ELNSM_7ScaleInE0ELSO_0EEEEEENS4_6LayoutISC_NS5_IJNSA_ILi0EEESS_SS_EEEEENS5_IJNS4_10UnderscoreESV_SV_EEEEENS4_13SM90_TMA_LOADENS4_14ComposedLayoutINS4_7SwizzleILi3ELi4ELi3EEENS4_18smem_ptr_flag_bitsILi16EEENSR_INS5_IJNSA_ILi8EEESF_EEENS5_IJSF_SB_EEEEEEEvNS4_8identityESY_S18_vS19_EENS_8epilogue10collective18CollectiveEpilogueINS1B_23Sm100TmaWarpSpecializedILi3ELi2ELi32ELb1ELb0EEEJSG_NS5_IJNSR_ISE_SB_EENSR_INSA_ILi32EEESB_EEEEESH_SI_SH_SI_NS1B_6fusion15FusionCallbacksIS1F_NS1K_17LinearCombinationISH_fSH_fLNS_15FloatRoundStyleE2EEESG_S1J_JEEENS4_5SM1004TMEM4LOAD26SM100_TMEM_LOAD_32dp32b32xESY_NSZ_INS10_ILi2ELi4ELi3EEES13_NSR_INS5_IJS14_S1H_EEENS5_IJS1H_SB_EEEEEEENS4_39AutoVectorizingCopyWithAssumedAlignmentILi128EEENS4_14SM90_TMA_STOREES1Y_S20_S20_EEEvvEEEEvNT_6ParamsE)
        /*0044*/ 	.word	0x00000000
.L_29:


//--------------------- .nv.compat                --------------------------
	.section	.nv.compat,"",@"SHT_CUDA_COMPAT_INFO"
	.align	4
        /*0000*/ 	.byte	0x02, 0x09, 0x01, 0x00, 0x02, 0x02, 0x02, 0x00, 0x02, 0x05, 0x05, 0x00, 0x03, 0x07, 0x01, 0x01
        /*0010*/ 	.byte	0x02, 0x03, 0x01, 0x00, 0x02, 0x06, 0x01, 0x00, 0x04, 0x0b, 0x08, 0x00, 0x09, 0x00, 0x00, 0x00
        /*0020*/ 	.byte	0x00, 0x00, 0x00, 0x00


//--------------------- .nv.info._ZN7cutlass13device_kernelINS_4gemm6kernel13GemmUniversalIN4cute5tupleIJiiiiEEENS1_10collective13CollectiveMmaINS1_35MainloopSm100TmaUmmaWarpSpecializedILi4ELi2ELi4ENS5_IJNS4_1CILi1EEESB_SB_EEEEENS5_IJNSA_ILi128EEENSA_ILi64EEESE_EEENS_10bfloat16_tENS5_IJlSB_lEEESH_SI_NS4_8TiledMMAINS4_8MMA_AtomIJNS4_20SM100_MMA_F16BF16_SSISH_SH_fLi128ELi64ELNS4_4UMMA5MajorE0ELSN_0ELNSM_7ScaleInE0ELSO_0EEEEEENS4_6LayoutISC_NS5_IJNSA_ILi0EEESS_SS_EEEEENS5_IJNS4_10UnderscoreESV_SV_EEEEENS4_13SM90_TMA_LOADENS4_14ComposedLayoutINS4_7SwizzleILi3ELi4ELi3EEENS4_18smem_ptr_flag_bitsILi16EEENSR_INS5_IJNSA_ILi8EEESF_EEENS5_IJSF_SB_EEEEEEEvNS4_8identityESY_S18_vS19_EENS_8epilogue10collective18CollectiveEpilogueINS1B_23Sm100TmaWarpSpecializedILi3ELi2ELi32ELb1ELb0EEEJSG_NS5_IJNSR_ISE_SB_EENSR_INSA_ILi32EEESB_EEEEESH_SI_SH_SI_NS1B_6fusion15FusionCallbacksIS1F_NS1K_17LinearCombinationISH_fSH_fLNS_15FloatRoundStyleE2EEESG_S1J_JEEENS4_5SM1004TMEM4LOAD26SM100_TMEM_LOAD_32dp32b32xESY_NSZ_INS10_ILi2ELi4ELi3EEES13_NSR_INS5_IJS14_S1H_EEENS5_IJS1H_SB_EEEEEEENS4_39AutoVectorizingCopyWithAssumedAlignmentILi128EEENS4_14SM90_TMA_STOREES1Y_S20_S20_EEEvvEEEEvNT_6ParamsE --------------------------
	.section	.nv.info._ZN7cutlass13device_kernelINS_4gemm6kernel13GemmUniversalIN4cute5tupleIJiiiiEEENS1_10collective13CollectiveMmaINS1_35MainloopSm100TmaUmmaWarpSpecializedILi4ELi2ELi4ENS5_IJNS4_1CILi1EEESB_SB_EEEEENS5_IJNSA_ILi128EEENSA_ILi64EEESE_EEENS_10bfloat16_tENS5_IJlSB_lEEESH_SI_NS4_8TiledMMAINS4_8MMA_AtomIJNS4_20SM100_MMA_F16BF16_SSISH_SH_fLi128ELi64ELNS4_4UMMA5MajorE0ELSN_0ELNSM_7ScaleInE0ELSO_0EEEEEENS4_6LayoutISC_NS5_IJNSA_ILi0EEESS_SS_EEEEENS5_IJNS4_10UnderscoreESV_SV_EEEEENS4_13SM90_TMA_LOADENS4_14ComposedLayoutINS4_7SwizzleILi3ELi4ELi3EEENS4_18smem_ptr_flag_bitsILi16EEENSR_INS5_IJNSA_ILi8EEESF_EEENS5_IJSF_SB_EEEEEEEvNS4_8identityESY_S18_vS19_EENS_8epilogue10collective18CollectiveEpilogueINS1B_23Sm100TmaWarpSpecializedILi3ELi2ELi32ELb1ELb0EEEJSG_NS5_IJNSR_ISE_SB_EENSR_INSA_ILi32EEESB_EEEEESH_SI_SH_SI_NS1B_6fusion15FusionCallbacksIS1F_NS1K_17LinearCombinationISH_fSH_fLNS_15FloatRoundStyleE2EEESG_S1J_JEEENS4_5SM1004TMEM4LOAD26SM100_TMEM_LOAD_32dp32b32xESY_NSZ_INS10_ILi2ELi4ELi3EEES13_NSR_INS5_IJS14_S1H_EEENS5_IJS1H_SB_EEEEEEENS4_39AutoVectorizingCopyWithAssumedAlignmentILi128EEENS4_14SM90_TMA_STOREES1Y_S20_S20_EEEvvEEEEvNT_6ParamsE,"",@"SHT_CUDA_INFO"
	.sectionflags	@""
	.align	4


	//----- nvinfo : EIATTR_CUDA_API_VERSION
	.align		4
        /*0000*/ 	.byte	0x04, 0x37
        /*0002*/ 	.short	(.L_31 - .L_30)
.L_30:
        /*0004*/ 	.word	0x00000082


	//----- nvinfo : EIATTR_KPARAM_INFO
	.align		4
.L_31:
        /*0008*/ 	.byte	0x04, 0x17
        /*000a*/ 	.short	(.L_33 - .L_32)
.L_32:
        /*000c*/ 	.word	0x00000000
        /*0010*/ 	.short	0x0000
        /*0012*/ 	.short	0x0000
        /*0014*/ 	.byte	0x00, 0xf0, 0x01, 0x20


	//----- nvinfo : EIATTR_AT_ENTRY_FRAGMENTS
	.align		4
.L_33:
        /*0018*/ 	.byte	0x04, 0x4f
        /*001a*/ 	.short	(.L_35 - .L_34)


	//   ....[0]....
.L_34:
        /*001c*/ 	.word	0x00000006


	//----- nvinfo : EIATTR_RESERVED_SMEM_USED
	.align		4
.L_35:
        /*0020*/ 	.byte	0x01, 0x41
	.zero		2


	//----- nvinfo : EIATTR_SPARSE_MMA_MASK
	.align		4
        /*0024*/ 	.byte	0x03, 0x50
        /*0026*/ 	.short	0x0000


	//----- nvinfo : EIATTR_TCGEN05_1CTA_USED
	.align		4
        /*0028*/ 	.byte	0x01, 0x51
	.zero		2


	//----- nvinfo : EIATTR_MAXREG_COUNT
	.align		4
        /*002c*/ 	.byte	0x03, 0x1b
        /*002e*/ 	.short	0x00ff


	//----- nvinfo : EIATTR_NUM_BARRIERS
	.align		4
        /*0030*/ 	.byte	0x02, 0x4c
        /*0032*/ 	.byte	0x07
	.zero		1


	//----- nvinfo : EIATTR_EXTERNS
	.align		4
        /*0034*/ 	.byte	0x04, 0x0f
        /*0036*/ 	.short	(.L_37 - .L_36)


	//   ....[0]....
	.align		4
.L_36:
        /*0038*/ 	.word	index@(__assertfail)


	//----- nvinfo : EIATTR_MERCURY_ISA_VERSION
	.align		4
.L_37:
        /*003c*/ 	.byte	0x03, 0x5f
        /*003e*/ 	.short	0x0101


	//----- nvinfo : EIATTR_INT_WARP_WIDE_INSTR_OFFSETS
	.align		4
        /*0040*/ 	.byte	0x04, 0x31
        /*0042*/ 	.short	(.L_39 - .L_38)


	//   ....[0]....
.L_38:
        /*0044*/ 	.word	0x00001f20


	//   ....[1]....
        /*0048*/ 	.word	0x00003b20


	//   ....[2]....
        /*004c*/ 	.word	0x00003b50


	//   ....[3]....
        /*0050*/ 	.word	0x00003ba0


	//   ....[4]....
        /*0054*/ 	.word	0x00004490


	//   ....[5]....
        /*0058*/ 	.word	0x000044b0


	//   ....[6]....
        /*005c*/ 	.word	0x00004780


	//   ....[7]....
        /*0060*/ 	.word	0x000048b0


	//----- nvinfo : EIATTR_COOP_GROUP_MASK_REGIDS
	.align		4
.L_39:
        /*0064*/ 	.byte	0x04, 0x29
        /*0066*/ 	.short	(.L_41 - .L_40)


	//   ....[0]....
.L_40:
        /*0068*/ 	.word	0xffffffff


	//   ....[1]....
        /*006c*/ 	.word	0xffffffff


	//   ....[2]....
        /*0070*/ 	.word	0xffffffff


	//   ....[3]....
        /*0074*/ 	.word	0xffffffff


	//   ....[4]....
        /*0078*/ 	.word	0xffffffff


	//   ....[5]....
        /*007c*/ 	.word	0xffffffff


	//   ....[6]....
        /*0080*/ 	.word	0xffffffff


	//   ....[7]....
        /*0084*/ 	.word	0xffffffff


	//   ....[8]....
        /*0088*/ 	.word	0xffffffff


	//   ....[9]....
        /*008c*/ 	.word	0xffffffff


	//   ....[10]....
        /*0090*/ 	.word	0xffffffff


	//   ....[11]....
        /*0094*/ 	.word	0xffffffff


	//   ....[12]....
        /*0098*/ 	.word	0xffffffff


	//----- nvinfo : EIATTR_COOP_GROUP_INSTR_OFFSETS
	.align		4
.L_41:
        /*009c*/ 	.byte	0x04, 0x28
        /*009e*/ 	.short	(.L_43 - .L_42)


	//   ....[0]....
.L_42:
        /*00a0*/ 	.word	0x00000090


	//   ....[1]....
        /*00a4*/ 	.word	0x000004d0


	//   ....[2]....
        /*00a8*/ 	.word	0x00000640


	//   ....[3]....
        /*00ac*/ 	.word	0x000007c0


	//   ....[4]....
        /*00b0*/ 	.word	0x000008c0


	//   ....[5]....
        /*00b4*/ 	.word	0x00000a30


	//   ....[6]....
        /*00b8*/ 	.word	0x00000bd0


	//   ....[7]....
        /*00bc*/ 	.word	0x00001e00


	//   ....[8]....
        /*00c0*/ 	.word	0x00002be0


	//   ....[9]....
        /*00c4*/ 	.word	0x00002df0


	//   ....[10]....
        /*00c8*/ 	.word	0x00002e20


	//   ....[11]....
        /*00cc*/ 	.word	0x00003a10


	//   ....[12]....
        /*00d0*/ 	.word	0x00003c40


	//----- nvinfo : EIATTR_VRC_CTA_INIT_COUNT
	.align		4
.L_43:
        /*00d4*/ 	.byte	0x02, 0x4a
        /*00d6*/ 	.byte	0x80
	.zero		1


	//----- nvinfo : EIATTR_SYSCALL_OFFSETS
	.align		4
        /*00d8*/ 	.byte	0x04, 0x46
        /*00da*/ 	.short	(.L_45 - .L_44)


	//   ....[0]....
.L_44:
        /*00dc*/ 	.word	0x00005460


	//   ....[1]....
        /*00e0*/ 	.word	0x00005550


	//   ....[2]....
        /*00e4*/ 	.word	0x00005d90


	//   ....[3]....
        /*00e8*/ 	.word	0x00006a40


	//----- nvinfo : EIATTR_MBARRIER_INSTR_OFFSETS
	.align		4
.L_45:
        /*00ec*/ 	.byte	0x04, 0x39
        /*00ee*/ 	.short	(.L_47 - .L_46)


	//   ....[0]....
.L_46:
        /*00f0*/ 	.word	0x000005b0
        /*00f4*/ 	.word	0x000000ff
        /*00f8*/ 	.word	0x00000000
        /*00fc*/ 	.short	0x0100
        /*00fe*/ 	.byte	0x05
	.zero		1


	//   ....[1]....
        /*0100*/ 	.word	0x000005c0
        /*0104*/ 	.word	0x000000ff
        /*0108*/ 	.word	0x00000020
        /*010c*/ 	.short	0x0100
        /*010e*/ 	.byte	0x05
	.zero		1


	//   ....[2]....
        /*0110*/ 	.word	0x000005d0
        /*0114*/ 	.word	0x000000ff
        /*0118*/ 	.word	0x00000008
        /*011c*/ 	.short	0x0100
        /*011e*/ 	.byte	0x05
	.zero		1


	//   ....[3]....
        /*0120*/ 	.word	0x000005e0
        /*0124*/ 	.word	0x000000ff
        /*0128*/ 	.word	0x00000028
        /*012c*/ 	.short	0x0100
        /*012e*/ 	.byte	0x05
	.zero		1


	//   ....[4]....
        /*0130*/ 	.word	0x000005f0
        /*0134*/ 	.word	0x000000ff
        /*0138*/ 	.word	0x00000010
        /*013c*/ 	.short	0x0100
        /*013e*/ 	.byte	0x05
	.zero		1


	//   ....[5]....
        /*0140*/ 	.word	0x00000600
        /*0144*/ 	.word	0x000000ff
        /*0148*/ 	.word	0x00000030
        /*014c*/ 	.short	0x0100
        /*014e*/ 	.byte	0x05
	.zero		1


	//   ....[6]....
        /*0150*/ 	.word	0x00000610
        /*0154*/ 	.word	0x000000ff
        /*0158*/ 	.word	0x00000018
        /*015c*/ 	.short	0x0100
        /*015e*/ 	.byte	0x05
	.zero		1


	//   ....[7]....
        /*0160*/ 	.word	0x00000620
        /*0164*/ 	.word	0x000000ff
        /*0168*/ 	.word	0x00000038
        /*016c*/ 	.short	0x0100
        /*016e*/ 	.byte	0x05
	.zero		1


	//   ....[8]....
        /*0170*/ 	.word	0x00000750
        /*0174*/ 	.word	0x000000ff
        /*0178*/ 	.word	0x00000040
        /*017c*/ 	.short	0x0100
        /*017e*/ 	.byte	0x07
	.zero		1


	//   ....[9]....
        /*0180*/ 	.word	0x00000760
        /*0184*/ 	.word	0x000000ff
        /*0188*/ 	.word	0x00000058
        /*018c*/ 	.short	0x0100
        /*018e*/ 	.byte	0x07
	.zero		1


	//   ....[10]....
        /*0190*/ 	.word	0x00000770
        /*0194*/ 	.word	0x000000ff
        /*0198*/ 	.word	0x00000048
        /*019c*/ 	.short	0x0100
        /*019e*/ 	.byte	0x07
	.zero		1


	//   ....[11]....
        /*01a0*/ 	.word	0x00000780
        /*01a4*/ 	.word	0x000000ff
        /*01a8*/ 	.word	0x00000060
        /*01ac*/ 	.short	0x0100
        /*01ae*/ 	.byte	0x07
	.zero		1


	//   ....[12]....
        /*01b0*/ 	.word	0x00000790
        /*01b4*/ 	.word	0x000000ff
        /*01b8*/ 	.word	0x00000050
        /*01bc*/ 	.short	0x0100
        /*01be*/ 	.byte	0x07
	.zero		1


	//   ....[13]....
        /*01c0*/ 	.word	0x000007a0
        /*01c4*/ 	.word	0x000000ff
        /*01c8*/ 	.word	0x00000068
        /*01cc*/ 	.short	0x0100
        /*01ce*/ 	.byte	0x07
	.zero		1


	//   ....[14]....
        /*01d0*/ 	.word	0x00000890
        /*01d4*/ 	.word	0x000000ff
        /*01d8*/ 	.word	0x00000070
        /*01dc*/ 	.short	0x0100
        /*01de*/ 	.byte	0x05
	.zero		1


	//   ....[15]....
        /*01e0*/ 	.word	0x000008a0
        /*01e4*/ 	.word	0x000000ff
        /*01e8*/ 	.word	0x00000078
        /*01ec*/ 	.short	0x0100
        /*01ee*/ 	.byte	0x05
	.zero		1


	//   ....[16]....
        /*01f0*/ 	.word	0x000009e0
        /*01f4*/ 	.word	0x000000ff
        /*01f8*/ 	.word	0x00000080
        /*01fc*/ 	.short	0x0100
        /*01fe*/ 	.byte	0x05
	.zero		1


	//   ....[17]....
        /*0200*/ 	.word	0x000009f0
        /*0204*/ 	.word	0x000000ff
        /*0208*/ 	.word	0x00000090
        /*020c*/ 	.short	0x0100
        /*020e*/ 	.byte	0x05
	.zero		1


	//   ....[18]....
        /*0210*/ 	.word	0x00000a00
        /*0214*/ 	.word	0x000000ff
        /*0218*/ 	.word	0x00000088
        /*021c*/ 	.short	0x0100
        /*021e*/ 	.byte	0x05
	.zero		1


	//   ....[19]....
        /*0220*/ 	.word	0x00000a10
        /*0224*/ 	.word	0x000000ff
        /*0228*/ 	.word	0x00000098
        /*022c*/ 	.short	0x0100
        /*022e*/ 	.byte	0x05
	.zero		1


	//   ....[20]....
        /*0230*/ 	.word	0x00000b40
        /*0234*/ 	.word	0x000000ff
        /*0238*/ 	.word	0x000000a0
        /*023c*/ 	.short	0x0100
        /*023e*/ 	.byte	0x07
	.zero		1


	//   ....[21]....
        /*0240*/ 	.word	0x00000b50
        /*0244*/ 	.word	0x000000ff
        /*0248*/ 	.word	0x000000c0
        /*024c*/ 	.short	0x0100
        /*024e*/ 	.byte	0x07
	.zero		1


	//   ....[22]....
        /*0250*/ 	.word	0x00000b60
        /*0254*/ 	.word	0x000000ff
        /*0258*/ 	.word	0x000000a8
        /*025c*/ 	.short	0x0100
        /*025e*/ 	.byte	0x07
	.zero		1


	//   ....[23]....
        /*0260*/ 	.word	0x00000b70
        /*0264*/ 	.word	0x000000ff
        /*0268*/ 	.word	0x000000c8
        /*026c*/ 	.short	0x0100
        /*026e*/ 	.byte	0x07
	.zero		1


	//   ....[24]....
        /*0270*/ 	.word	0x00000b80
        /*0274*/ 	.word	0x000000ff
        /*0278*/ 	.word	0x000000b0
        /*027c*/ 	.short	0x0100
        /*027e*/ 	.byte	0x07
	.zero		1


	//   ....[25]....
        /*0280*/ 	.word	0x00000b90
        /*0284*/ 	.word	0x000000ff
        /*0288*/ 	.word	0x000000d0
        /*028c*/ 	.short	0x0100
        /*028e*/ 	.byte	0x07
	.zero		1


	//   ....[26]....
        /*0290*/ 	.word	0x00000ba0
        /*0294*/ 	.word	0x000000ff
        /*0298*/ 	.word	0x000000b8
        /*029c*/ 	.short	0x0100
        /*029e*/ 	.byte	0x07
	.zero		1


	//   ....[27]....
        /*02a0*/ 	.word	0x00000bb0
        /*02a4*/ 	.word	0x000000ff
        /*02a8*/ 	.word	0x000000d8
        /*02ac*/ 	.short	0x0100
        /*02ae*/ 	.byte	0x07
	.zero		1


	//   ....[28]....
        /*02b0*/ 	.word	0x00000ca0
        /*02b4*/ 	.word	0x000000ff
        /*02b8*/ 	.word	0x000000e0
        /*02bc*/ 	.short	0x0100
        /*02be*/ 	.byte	0x05
	.zero		1


	//   ....[29]....
        /*02c0*/ 	.word	0x00000cb0
        /*02c4*/ 	.word	0x000000ff
        /*02c8*/ 	.word	0x000000f0
        /*02cc*/ 	.short	0x0100
        /*02ce*/ 	.byte	0x05
	.zero		1


	//   ....[30]....
        /*02d0*/ 	.word	0x00000cc0
        /*02d4*/ 	.word	0x000000ff
        /*02d8*/ 	.word	0x000000e8
        /*02dc*/ 	.short	0x0100
        /*02de*/ 	.byte	0x05
	.zero		1


	//   ....[31]....
        /*02e0*/ 	.word	0x00000cd0
        /*02e4*/ 	.word	0x000000ff
        /*02e8*/ 	.word	0x000000f8
        /*02ec*/ 	.short	0x0100
        /*02ee*/ 	.byte	0x05
	.zero		1


	//   ....[32]....
        /*02f0*/ 	.word	0x000015a0
        /*02f4*/ 	.word	0x00000002
        /*02f8*/ 	.word	0x000000f0
        /*02fc*/ 	.short	0x010a
        /*02fe*/ 	.byte	0xff
	.zero		1


	//   ....[33]....
        /*0300*/ 	.word	0x000015d0
        /*0304*/ 	.word	0x00000002
        /*0308*/ 	.word	0x000000e0
        /*030c*/ 	.short	0x0101
        /*030e*/ 	.byte	0xff
	.zero		1


	//   ....[34]....
        /*0310*/ 	.word	0x000016a0
        /*0314*/ 	.word	0x000000ff
        /*0318*/ 	.word	0x00000020
        /*031c*/ 	.short	0x010a
        /*031e*/ 	.byte	0x08
	.zero		1


	//   ....[35]....
        /*0320*/ 	.word	0x00001740
        /*0324*/ 	.word	0x000000ff
        /*0328*/ 	.word	0x00000020
        /*032c*/ 	.short	0x010a
        /*032e*/ 	.byte	0x21
	.zero		1


	//   ....[36]....
        /*0330*/ 	.word	0x00001890
        /*0334*/ 	.word	0x000000ff
        /*0338*/ 	.word	0x00000020
        /*033c*/ 	.short	0x010a
        /*033e*/ 	.byte	0x08
	.zero		1


	//   ....[37]....
        /*0340*/ 	.word	0x00001a60
        /*0344*/ 	.word	0x000000ff
        /*0348*/ 	.word	0x00000078
        /*034c*/ 	.short	0x0101
        /*034e*/ 	.byte	0x04
	.zero		1


	//   ....[38]....
        /*0350*/ 	.word	0x00001a80
        /*0354*/ 	.word	0x000000ff
        /*0358*/ 	.word	0x00000020
        /*035c*/ 	.short	0x010a
        /*035e*/ 	.byte	0x08
	.zero		1


	//   ....[39]....
        /*0360*/ 	.word	0x00001b00
        /*0364*/ 	.word	0x000000ff
        /*0368*/ 	.word	0x00000020
        /*036c*/ 	.short	0x010a
        /*036e*/ 	.byte	0x21
	.zero		1


	//   ....[40]....
        /*0370*/ 	.word	0x00001c50
        /*0374*/ 	.word	0x000000ff
        /*0378*/ 	.word	0x00000020
        /*037c*/ 	.short	0x010a
        /*037e*/ 	.byte	0x08
	.zero		1


	//   ....[41]....
        /*0380*/ 	.word	0x00001e30
        /*0384*/ 	.word	0x00000002
        /*0388*/ 	.word	0x00000080
        /*038c*/ 	.short	0x010a
        /*038e*/ 	.byte	0xff
	.zero		1


	//   ....[42]....
        /*0390*/ 	.word	0x00001ef0
        /*0394*/ 	.word	0x00000002
        /*0398*/ 	.word	0x00000000
        /*039c*/ 	.short	0x0101
        /*039e*/ 	.byte	0xff
	.zero		1


	//   ....[43]....
        /*03a0*/ 	.word	0x00002450
        /*03a4*/ 	.word	0x000000ff
        /*03a8*/ 	.word	0x00000000
        /*03ac*/ 	.short	0x010a
        /*03ae*/ 	.byte	0x05
	.zero		1


	//   ....[44]....
        /*03b0*/ 	.word	0x000024e0
        /*03b4*/ 	.word	0x000000ff
        /*03b8*/ 	.word	0x00000000
        /*03bc*/ 	.short	0x010a
        /*03be*/ 	.byte	0x05
	.zero		1


	//   ....[45]....
        /*03c0*/ 	.word	0x00002570
        /*03c4*/ 	.word	0x000000ff
        /*03c8*/ 	.word	0x00000000
        /*03cc*/ 	.short	0x010a
        /*03ce*/ 	.byte	0x05
	.zero		1


	//   ....[46]....
        /*03d0*/ 	.word	0x00002610
        /*03d4*/ 	.word	0x00000000
        /*03d8*/ 	.word	0x00000000
        /*03dc*/ 	.short	0x010a
        /*03de*/ 	.byte	0xff
	.zero		1


	//   ....[47]....
        /*03e0*/ 	.word	0x00002730
        /*03e4*/ 	.word	0x00000000
        /*03e8*/ 	.word	0x000000e0
        /*03ec*/ 	.short	0x010a
        /*03ee*/ 	.byte	0xff
	.zero		1


	//   ....[48]....
        /*03f0*/ 	.word	0x000027a0
        /*03f4*/ 	.word	0x00000000
        /*03f8*/ 	.word	0x00000000
        /*03fc*/ 	.short	0x0101
        /*03fe*/ 	.byte	0xff
	.zero		1


	//   ....[49]....
        /*0400*/ 	.word	0x000027c0
        /*0404*/ 	.word	0x000000ff
        /*0408*/ 	.word	0x00000090
        /*040c*/ 	.short	0x010a
        /*040e*/ 	.byte	0x05
	.zero		1


	//   ....[50]....
        /*0410*/ 	.word	0x000028e0
        /*0414*/ 	.word	0x00000000
        /*0418*/ 	.word	0x00000080
        /*041c*/ 	.short	0x010a
        /*041e*/ 	.byte	0xff
	.zero		1


	//   ....[51]....
        /*0420*/ 	.word	0x000029e0
        /*0424*/ 	.word	0x00000000
        /*0428*/ 	.word	0x00000000
        /*042c*/ 	.short	0x0101
        /*042e*/ 	.byte	0xff
	.zero		1


	//   ....[52]....
        /*0430*/ 	.word	0x00002a70
        /*0434*/ 	.word	0x000000ff
        /*0438*/ 	.word	0x00000090
        /*043c*/ 	.short	0x0106
        /*043e*/ 	.byte	0x05
	.zero		1


	//   ....[53]....
        /*0440*/ 	.word	0x00002a90
        /*0444*/ 	.word	0x000000ff
        /*0448*/ 	.word	0x00000090
        /*044c*/ 	.short	0x010a
        /*044e*/ 	.byte	0x05
	.zero		1


	//   ....[54]....
        /*0450*/ 	.word	0x00002b20
        /*0454*/ 	.word	0x000000ff
        /*0458*/ 	.word	0x00000090
        /*045c*/ 	.short	0x0106
        /*045e*/ 	.byte	0x04
	.zero		1


	//   ....[55]....
        /*0460*/ 	.word	0x00002b60
        /*0464*/ 	.word	0x00000000
        /*0468*/ 	.word	0x00000090
        /*046c*/ 	.short	0x010a
        /*046e*/ 	.byte	0xff
	.zero		1


	//   ....[56]....
        /*0470*/ 	.word	0x00003120
        /*0474*/ 	.word	0x00000000
        /*0478*/ 	.word	0x00000080
        /*047c*/ 	.short	0x010a
        /*047e*/ 	.byte	0xff
	.zero		1


	//   ....[57]....
        /*0480*/ 	.word	0x00003220
        /*0484*/ 	.word	0x00000003
        /*0488*/ 	.word	0x00000000
        /*048c*/ 	.short	0x0101
        /*048e*/ 	.byte	0xff
	.zero		1


	//   ....[58]....
        /*0490*/ 	.word	0x00003230
        /*0494*/ 	.word	0x000000ff
        /*0498*/ 	.word	0x00000000
        /*049c*/ 	.short	0x010a
        /*049e*/ 	.byte	0x07
	.zero		1


	//   ....[59]....
        /*04a0*/ 	.word	0x00003260
        /*04a4*/ 	.word	0x000000ff
        /*04a8*/ 	.word	0x000000c0
        /*04ac*/ 	.short	0x010a
        /*04ae*/ 	.byte	0x06
	.zero		1


	//   ....[60]....
        /*04b0*/ 	.word	0x00003330
        /*04b4*/ 	.word	0x000000ff
        /*04b8*/ 	.word	0x00000000
        /*04bc*/ 	.short	0x010a
        /*04be*/ 	.byte	0x0b
	.zero		1


	//   ....[61]....
        /*04c0*/ 	.word	0x00003460
        /*04c4*/ 	.word	0x000000ff
        /*04c8*/ 	.word	0x00000000
        /*04cc*/ 	.short	0x010a
        /*04ce*/ 	.byte	0x22
	.zero		1


	//   ....[62]....
        /*04d0*/ 	.word	0x00003840
        /*04d4*/ 	.word	0x000000ff
        /*04d8*/ 	.word	0x00000000
        /*04dc*/ 	.short	0x010a
        /*04de*/ 	.byte	0x06
	.zero		1


	//   ....[63]....
        /*04e0*/ 	.word	0x000038d0
        /*04e4*/ 	.word	0x000000ff
        /*04e8*/ 	.word	0x00000000
        /*04ec*/ 	.short	0x010a
        /*04ee*/ 	.byte	0x06
	.zero		1


	//   ....[64]....
        /*04f0*/ 	.word	0x00003960
        /*04f4*/ 	.word	0x000000ff
        /*04f8*/ 	.word	0x00000000
        /*04fc*/ 	.short	0x010a
        /*04fe*/ 	.byte	0x06
	.zero		1


	//   ....[65]....
        /*0500*/ 	.word	0x000039f0
        /*0504*/ 	.word	0x000000ff
        /*0508*/ 	.word	0x00000000
        /*050c*/ 	.short	0x010a
        /*050e*/ 	.byte	0x07
	.zero		1


	//   ....[66]....
        /*0510*/ 	.word	0x00003e30
        /*0514*/ 	.word	0x00000000
        /*0518*/ 	.word	0x00000080
        /*051c*/ 	.short	0x010a
        /*051e*/ 	.byte	0xff
	.zero		1


	//   ....[67]....
        /*0520*/ 	.word	0x00003ef0
        /*0524*/ 	.word	0x00000000
        /*0528*/ 	.word	0x00000000
        /*052c*/ 	.short	0x0101
        /*052e*/ 	.byte	0xff
	.zero		1


	//   ....[68]....
        /*0530*/ 	.word	0x00004210
        /*0534*/ 	.word	0x000000ff
        /*0538*/ 	.word	0x00000078
        /*053c*/ 	.short	0x010a
        /*053e*/ 	.byte	0x07
	.zero		1


	//   ....[69]....
        /*0540*/ 	.word	0x00004430
        /*0544*/ 	.word	0x000000ff
        /*0548*/ 	.word	0x00000058
        /*054c*/ 	.short	0x010a
        /*054e*/ 	.byte	0x0f
	.zero		1


	//   ....[70]....
        /*0550*/ 	.word	0x00004630
        /*0554*/ 	.word	0x000000ff
        /*0558*/ 	.word	0x00000040
        /*055c*/ 	.short	0x010b
        /*055e*/ 	.byte	0x0f
	.zero		1


	//   ....[71]....
        /*0560*/ 	.word	0x00004680
        /*0564*/ 	.word	0x000000ff
        /*0568*/ 	.word	0x00000000
        /*056c*/ 	.short	0x0101
        /*056e*/ 	.byte	0x10
	.zero		1


	//   ....[72]....
        /*0570*/ 	.word	0x000046c0
        /*0574*/ 	.word	0x000000ff
        /*0578*/ 	.word	0x00000058
        /*057c*/ 	.short	0x010a
        /*057e*/ 	.byte	0x0d
	.zero		1


	//   ....[73]....
        /*0580*/ 	.word	0x00004900
        /*0584*/ 	.word	0x000000ff
        /*0588*/ 	.word	0x00000040
        /*058c*/ 	.short	0x010b
        /*058e*/ 	.byte	0x0d
	.zero		1


	//   ....[74]....
        /*0590*/ 	.word	0x00004970
        /*0594*/ 	.word	0x000000ff
        /*0598*/ 	.word	0x00000000
        /*059c*/ 	.short	0x0101
        /*059e*/ 	.byte	0x0f
	.zero		1


	//   ....[75]....
        /*05a0*/ 	.word	0x000049c0
        /*05a4*/ 	.word	0x000000ff
        /*05a8*/ 	.word	0x00000000
        /*05ac*/ 	.short	0x010a
        /*05ae*/ 	.byte	0x04
	.zero		1


	//   ....[76]....
        /*05b0*/ 	.word	0x00004a50
        /*05b4*/ 	.word	0x000000ff
        /*05b8*/ 	.word	0x00000000
        /*05bc*/ 	.short	0x010a
        /*05be*/ 	.byte	0x04
	.zero		1


	//   ....[77]....
        /*05c0*/ 	.word	0x00004af0
        /*05c4*/ 	.word	0x00000000
        /*05c8*/ 	.word	0x00000000
        /*05cc*/ 	.short	0x010a
        /*05ce*/ 	.byte	0xff
	.zero		1


	//   ....[78]....
        /*05d0*/ 	.word	0x00004e30
        /*05d4*/ 	.word	0x00000000
        /*05d8*/ 	.word	0x00000080
        /*05dc*/ 	.short	0x010a
        /*05de*/ 	.byte	0xff
	.zero		1


	//   ....[79]....
        /*05e0*/ 	.word	0x00004f40
        /*05e4*/ 	.word	0x00000000
        /*05e8*/ 	.word	0x00000000
        /*05ec*/ 	.short	0x0101
        /*05ee*/ 	.byte	0xff
	.zero		1


	//   ....[80]....
        /*05f0*/ 	.word	0x000059e0
        /*05f4*/ 	.word	0x00000000
        /*05f8*/ 	.word	0x00000040
        /*05fc*/ 	.short	0x010a
        /*05fe*/ 	.byte	0xff
	.zero		1


	//   ....[81]....
        /*0600*/ 	.word	0x00005a50
        /*0604*/ 	.word	0x00000049
        /*0608*/ 	.word	0x000000a0
        /*060c*/ 	.short	0x010a
        /*060e*/ 	.byte	0xff
	.zero		1


	//   ....[82]....
        /*0610*/ 	.word	0x00005b40
        /*0614*/ 	.word	0x00000000
        /*0618*/ 	.word	0x00000040
        /*061c*/ 	.short	0x010a
        /*061e*/ 	.byte	0xff
	.zero		1


	//   ....[83]....
        /*0620*/ 	.word	0x00005c70
        /*0624*/ 	.word	0x00000049
        /*0628*/ 	.word	0x000000a0
        /*062c*/ 	.short	0x010a
        /*062e*/ 	.byte	0xff
	.zero		1


	//   ....[84]....
        /*0630*/ 	.word	0x00006780
        /*0634*/ 	.word	0x00000000
        /*0638*/ 	.word	0x00000000
        /*063c*/ 	.short	0x0101
        /*063e*/ 	.byte	0xff
	.zero		1


	//   ....[85]....
        /*0640*/ 	.word	0x00006790
        /*0644*/ 	.word	0x00000002
        /*0648*/ 	.word	0x00000040
        /*064c*/ 	.short	0x010a
        /*064e*/ 	.byte	0xff
	.zero		1


	//   ....[86]....
        /*0650*/ 	.word	0x00006860
        /*0654*/ 	.word	0x00000002
        /*0658*/ 	.word	0x00000040
        /*065c*/ 	.short	0x010a
        /*065e*/ 	.byte	0xff
	.zero		1


	//   ....[87]....
        /*0660*/ 	.word	0x00006bd0
        /*0664*/ 	.word	0x000000ff
        /*0668*/ 	.word	0x00000000
        /*066c*/ 	.short	0x0101
        /*066e*/ 	.byte	0x05
	.zero		1


	//   ....[88]....
        /*0670*/ 	.word	0x00007500
        /*0674*/ 	.word	0x00000000
        /*0678*/ 	.word	0x00000000
        /*067c*/ 	.short	0x0101
        /*067e*/ 	.byte	0xff
	.zero		1


	//   ....[89]....
        /*0680*/ 	.word	0x00007770
        /*0684*/ 	.word	0x000000ff
        /*0688*/ 	.word	0x00000000
        /*068c*/ 	.short	0x0101
        /*068e*/ 	.byte	0x04
	.zero		1


	//   ....[90]....
        /*0690*/ 	.word	0x00007790
        /*0694*/ 	.word	0x00000002
        /*0698*/ 	.word	0x000000f0
        /*069c*/ 	.short	0x010a
        /*069e*/ 	.byte	0xff
	.zero		1


	//   ....[91]....
        /*06a0*/ 	.word	0x000077f0
        /*06a4*/ 	.word	0x00000002
        /*06a8*/ 	.word	0x00000020
        /*06ac*/ 	.short	0x010a
        /*06ae*/ 	.byte	0xff
	.zero		1


	//   ....[92]....
        /*06b0*/ 	.word	0x00007850
        /*06b4*/ 	.word	0x00000002
        /*06b8*/ 	.word	0x00000020
        /*06bc*/ 	.short	0x010a
        /*06be*/ 	.byte	0xff
	.zero		1


	//   ....[93]....
        /*06c0*/ 	.word	0x000078a0
        /*06c4*/ 	.word	0x00000002
        /*06c8*/ 	.word	0x00000080
        /*06cc*/ 	.short	0x010a
        /*06ce*/ 	.byte	0xff
	.zero		1


	//   ....[94]....
        /*06d0*/ 	.word	0x00007900
        /*06d4*/ 	.word	0x00000000
        /*06d8*/ 	.word	0x00000000
        /*06dc*/ 	.short	0x010a
        /*06de*/ 	.byte	0xff
	.zero		1


	//   ....[95]....
        /*06e0*/ 	.word	0x00007960
        /*06e4*/ 	.word	0x00000000
        /*06e8*/ 	.word	0x00000000
        /*06ec*/ 	.short	0x010a
        /*06ee*/ 	.byte	0xff
	.zero		1


	//   ....[96]....
        /*06f0*/ 	.word	0x000079c0
        /*06f4*/ 	.word	0x00000000
        /*06f8*/ 	.word	0x00000000
        /*06fc*/ 	.short	0x010a
        /*06fe*/ 	.byte	0xff
	.zero		1


	//   ....[97]....
        /*0700*/ 	.word	0x00007a10
        /*0704*/ 	.word	0x00000000
        /*0708*/ 	.word	0x000000e0
        /*070c*/ 	.short	0x010a
        /*070e*/ 	.byte	0xff
	.zero		1


	//   ....[98]....
        /*0710*/ 	.word	0x00007a70
        /*0714*/ 	.word	0x00000000
        /*0718*/ 	.word	0x00000090
        /*071c*/ 	.short	0x010a
        /*071e*/ 	.byte	0xff
	.zero		1


	//   ....[99]....
        /*0720*/ 	.word	0x00007ac0
        /*0724*/ 	.word	0x00000000
        /*0728*/ 	.word	0x00000080
        /*072c*/ 	.short	0x010a
        /*072e*/ 	.byte	0xff
	.zero		1


	//   ....[100]....
        /*0730*/ 	.word	0x00007b20
        /*0734*/ 	.word	0x00000000
        /*0738*/ 	.word	0x00000090
        /*073c*/ 	.short	0x010a
        /*073e*/ 	.byte	0xff
	.zero		1


	//   ....[101]....
        /*0740*/ 	.word	0x00007b70
        /*0744*/ 	.word	0x00000000
        /*0748*/ 	.word	0x00000080
        /*074c*/ 	.short	0x010a
        /*074e*/ 	.byte	0xff
	.zero		1


	//   ....[102]....
        /*0750*/ 	.word	0x00007bd0
        /*0754*/ 	.word	0x00000002
        /*0758*/ 	.word	0x000000c0
        /*075c*/ 	.short	0x010a
        /*075e*/ 	.byte	0xff
	.zero		1


	//   ....[103]....
        /*0760*/ 	.word	0x00007c30
        /*0764*/ 	.word	0x00000000
        /*0768*/ 	.word	0x00000000
        /*076c*/ 	.short	0x010a
        /*076e*/ 	.byte	0xff
	.zero		1


	//   ....[104]....
        /*0770*/ 	.word	0x00007c90
        /*0774*/ 	.word	0x00000000
        /*0778*/ 	.word	0x00000000
        /*077c*/ 	.short	0x010a
        /*077e*/ 	.byte	0xff
	.zero		1


	//   ....[105]....
        /*0780*/ 	.word	0x00007cf0
        /*0784*/ 	.word	0x00000000
        /*0788*/ 	.word	0x00000000
        /*078c*/ 	.short	0x010a
        /*078e*/ 	.byte	0xff
	.zero		1


	//   ....[106]....
        /*0790*/ 	.word	0x00007d50
        /*0794*/ 	.word	0x00000000
        /*0798*/ 	.word	0x00000000
        /*079c*/ 	.short	0x010a
        /*079e*/ 	.byte	0xff
	.zero		1


	//   ....[107]....
        /*07a0*/ 	.word	0x00007db0
        /*07a4*/ 	.word	0x00000000
        /*07a8*/ 	.word	0x00000000
        /*07ac*/ 	.short	0x010a
        /*07ae*/ 	.byte	0xff
	.zero		1


	//   ....[108]....
        /*07b0*/ 	.word	0x00007e00
        /*07b4*/ 	.word	0x00000000
        /*07b8*/ 	.word	0x00000080
        /*07bc*/ 	.short	0x010a
        /*07be*/ 	.byte	0xff
	.zero		1


	//   ....[109]....
        /*07c0*/ 	.word	0x00007e60
        /*07c4*/ 	.word	0x00000000
        /*07c8*/ 	.word	0x00000078
        /*07cc*/ 	.short	0x010a
        /*07ce*/ 	.byte	0xff
	.zero		1


	//   ....[110]....
        /*07d0*/ 	.word	0x00007ec0
        /*07d4*/ 	.word	0x00000000
        /*07d8*/ 	.word	0x00000058
        /*07dc*/ 	.short	0x010a
        /*07de*/ 	.byte	0xff
	.zero		1


	//   ....[111]....
        /*07e0*/ 	.word	0x00007f20
        /*07e4*/ 	.word	0x00000000
        /*07e8*/ 	.word	0x00000058
        /*07ec*/ 	.short	0x010a
        /*07ee*/ 	.byte	0xff
	.zero		1


	//   ....[112]....
        /*07f0*/ 	.word	0x00007f80
        /*07f4*/ 	.word	0x00000000
        /*07f8*/ 	.word	0x00000000
        /*07fc*/ 	.short	0x010a
        /*07fe*/ 	.byte	0xff
	.zero		1


	//   ....[113]....
        /*0800*/ 	.word	0x00007fe0
        /*0804*/ 	.word	0x00000000
        /*0808*/ 	.word	0x00000000
        /*080c*/ 	.short	0x010a
        /*080e*/ 	.byte	0xff
	.zero		1


	//   ....[114]....
        /*0810*/ 	.word	0x00008030
        /*0814*/ 	.word	0x00000000
        /*0818*/ 	.word	0x00000080
        /*081c*/ 	.short	0x010a
        /*081e*/ 	.byte	0xff
	.zero		1


	//   ....[115]....
        /*0820*/ 	.word	0x00008080
        /*0824*/ 	.word	0x00000000
        /*0828*/ 	.word	0x00000040
        /*082c*/ 	.short	0x010a
        /*082e*/ 	.byte	0xff
	.zero		1


	//   ....[116]....
        /*0830*/ 	.word	0x000080d0
        /*0834*/ 	.word	0x00000049
        /*0838*/ 	.word	0x000000a0
        /*083c*/ 	.short	0x010a
        /*083e*/ 	.byte	0xff
	.zero		1


	//   ....[117]....
        /*0840*/ 	.word	0x00008120
        /*0844*/ 	.word	0x00000002
        /*0848*/ 	.word	0x00000040
        /*084c*/ 	.short	0x010a
        /*084e*/ 	.byte	0xff
	.zero		1


	//----- nvinfo : EIATTR_NUM_MBARRIERS
	.align		4
.L_47:
        /*0850*/ 	.byte	0x03, 0x38
        /*0852*/ 	.short	0x0020


	//----- nvinfo : EIATTR_EXIT_INSTR_OFFSETS
	.align		4
        /*0854*/ 	.byte	0x04, 0x1c
        /*0856*/ 	.short	(.L_49 - .L_48)


	//   ....[0]....
.L_48:
        /*0858*/ 	.word	0x00002640


	//   ....[1]....
        /*085c*/ 	.word	0x00002b30


	//   ....[2]....
        /*0860*/ 	.word	0x00002b90


	//   ....[3]....
        /*0864*/ 	.word	0x00003c50


	//   ....[4]....
        /*0868*/ 	.word	0x00004b20


	//   ....[5]....
        /*086c*/ 	.word	0x00004b60


	//   ....[6]....
        /*0870*/ 	.word	0x00007660


	//   ....[7]....
        /*0874*/ 	.word	0x000076e0


	//   ....[8]....
        /*0878*/ 	.word	0x00007710


	//   ....[9]....
        /*087c*/ 	.word	0x00007780


	//----- nvinfo : EIATTR_MAX_THREADS
	.align		4
.L_49:
        /*0880*/ 	.byte	0x04, 0x05
        /*0882*/ 	.short	(.L_51 - .L_50)
.L_50:
        /*0884*/ 	.word	0x00000100
        /*0888*/ 	.word	0x00000001
        /*088c*/ 	.word	0x00000001


	//----- nvinfo : EIATTR_CRS_STACK_SIZE
	.align		4
.L_51:
        /*0890*/ 	.byte	0x04, 0x1e
        /*0892*/ 	.short	(.L_53 - .L_52)
.L_52:
        /*0894*/ 	.word	0x00000000


	//----- nvinfo : EIATTR_CBANK_PARAM_SIZE
	.align		4
.L_53:
        /*0898*/ 	.byte	0x03, 0x19
        /*089a*/ 	.short	0x0800


	//----- nvinfo : EIATTR_PARAM_CBANK
	.align		4
        /*089c*/ 	.byte	0x04, 0x0a
        /*089e*/ 	.short	(.L_55 - .L_54)
	.align		4
.L_54:
        /*08a0*/ 	.word	index@(.nv.constant0._ZN7cutlass13device_kernelINS_4gemm6kernel13GemmUniversalIN4cute5tupleIJiiiiEEENS1_10collective13CollectiveMmaINS1_35MainloopSm100TmaUmmaWarpSpecializedILi4ELi2ELi4ENS5_IJNS4_1CILi1EEESB_SB_EEEEENS5_IJNSA_ILi128EEENSA_ILi64EEESE_EEENS_10bfloat16_tENS5_IJlSB_lEEESH_SI_NS4_8TiledMMAINS4_8MMA_AtomIJNS4_20SM100_MMA_F16BF16_SSISH_SH_fLi128ELi64ELNS4_4UMMA5MajorE0ELSN_0ELNSM_7ScaleInE0ELSO_0EEEEEENS4_6LayoutISC_NS5_IJNSA_ILi0EEESS_SS_EEEEENS5_IJNS4_10UnderscoreESV_SV_EEEEENS4_13SM90_TMA_LOADENS4_14ComposedLayoutINS4_7SwizzleILi3ELi4ELi3EEENS4_18smem_ptr_flag_bitsILi16EEENSR_INS5_IJNSA_ILi8EEESF_EEENS5_IJSF_SB_EEEEEEEvNS4_8identityESY_S18_vS19_EENS_8epilogue10collective18CollectiveEpilogueINS1B_23Sm100TmaWarpSpecializedILi3ELi2ELi32ELb1ELb0EEEJSG_NS5_IJNSR_ISE_SB_EENSR_INSA_ILi32EEESB_EEEEESH_SI_SH_SI_NS1B_6fusion15FusionCallbacksIS1F_NS1K_17LinearCombinationISH_fSH_fLNS_15FloatRoundStyleE2EEESG_S1J_JEEENS4_5SM1004TMEM4LOAD26SM100_TMEM_LOAD_32dp32b32xESY_NSZ_INS10_ILi2ELi4ELi3EEES13_NSR_INS5_IJS14_S1H_EEENS5_IJS1H_SB_EEEEEEENS4_39AutoVectorizingCopyWithAssumedAlignmentILi128EEENS4_14SM90_TMA_STOREES1Y_S20_S20_EEEvvEEEEvNT_6ParamsE)
        /*08a4*/ 	.short	0x0380
        /*08a6*/ 	.short	0x0800


	//----- nvinfo : EIATTR_SW_WAR
	.align		4
.L_55:
        /*08a8*/ 	.byte	0x04, 0x36
        /*08aa*/ 	.short	(.L_57 - .L_56)
.L_56:
        /*08ac*/ 	.word	0x00000008
.L_57:


//--------------------- .nv.callgraph             --------------------------
	.section	.nv.callgraph,"",@"SHT_CUDA_CALLGRAPH"
	.align	4
	.sectionentsize	8
	.align		4
        /*0000*/ 	.word	0x00000000
	.align		4
        /*0004*/ 	.word	0xffffffff
	.align		4
        /*0008*/ 	.word	index@(_ZN7cutlass13device_kernelINS_4gemm6kernel13GemmUniversalIN4cute5tupleIJiiiiEEENS1_10collective13CollectiveMmaINS1_35MainloopSm100TmaUmmaWarpSpecializedILi4ELi2ELi4ENS5_IJNS4_1CILi1EEESB_SB_EEEEENS5_IJNSA_ILi128EEENSA_ILi64EEESE_EEENS_10bfloat16_tENS5_IJlSB_lEEESH_SI_NS4_8TiledMMAINS4_8MMA_AtomIJNS4_20SM100_MMA_F16BF16_SSISH_SH_fLi128ELi64ELNS4_4UMMA5MajorE0ELSN_0ELNSM_7ScaleInE0ELSO_0EEEEEENS4_6LayoutISC_NS5_IJNSA_ILi0EEESS_SS_EEEEENS5_IJNS4_10UnderscoreESV_SV_EEEEENS4_13SM90_TMA_LOADENS4_14ComposedLayoutINS4_7SwizzleILi3ELi4ELi3EEENS4_18smem_ptr_flag_bitsILi16EEENSR_INS5_IJNSA_ILi8EEESF_EEENS5_IJSF_SB_EEEEEEEvNS4_8identityESY_S18_vS19_EENS_8epilogue10collective18CollectiveEpilogueINS1B_23Sm100TmaWarpSpecializedILi3ELi2ELi32ELb1ELb0EEEJSG_NS5_IJNSR_ISE_SB_EENSR_INSA_ILi32EEESB_EEEEESH_SI_SH_SI_NS1B_6fusion15FusionCallbacksIS1F_NS1K_17LinearCombinationISH_fSH_fLNS_15FloatRoundStyleE2EEESG_S1J_JEEENS4_5SM1004TMEM4LOAD26SM100_TMEM_LOAD_32dp32b32xESY_NSZ_INS10_ILi2ELi4ELi3EEES13_NSR_INS5_IJS14_S1H_EEENS5_IJS1H_SB_EEEEEEENS4_39AutoVectorizingCopyWithAssumedAlignmentILi128EEENS4_14SM90_TMA_STOREES1Y_S20_S20_EEEvvEEEEvNT_6ParamsE)
	.align		4
        /*000c*/ 	.word	index@(__assertfail)
	.align		4
        /*0010*/ 	.word	0x00000000
	.align		4
        /*0014*/ 	.word	0xfffffffe
	.align		4
        /*0018*/ 	.word	0x00000000
	.align		4
        /*001c*/ 	.word	0xfffffffd
	.align		4
        /*0020*/ 	.word	0x00000000
	.align		4
        /*0024*/ 	.word	0xfffffffc


//--------------------- .nv.constant4             --------------------------
	.section	.nv.constant4,"a",@progbits
	.align	8
	.align		8
.nv.constant4:
        /*0000*/ 	.dword	__assertfail
	.align		8
        /*0008*/ 	.dword	__unnamed_1
	.align		8
        /*0010*/ 	.dword	__unnamed_2
	.align		8
        /*0018*/ 	.dword	_ZN39_INTERNAL_b4314be9_4_k_cu_094c0455_78214cuda3std3__45__cpo5beginE
	.align		8
        /*0020*/ 	.dword	_ZN39_INTERNAL_b4314be9_4_k_cu_094c0455_78214cuda3std3__45__cpo3endE
	.align		8
        /*0028*/ 	.dword	_ZN39_INTERNAL_b4314be9_4_k_cu_094c0455_78214cuda3std3__45__cpo6cbeginE
	.align		8
        /*0030*/ 	.dword	_ZN39_INTERNAL_b4314be9_4_k_cu_094c0455_78214cuda3std3__45__cpo4cendE
	.align		8
        /*0038*/ 	.dword	_ZN39_INTERNAL_b4314be9_4_k_cu_094c0455_78214cuda3std3__441_GLOBAL__N__b4314be9_4_k_cu_094c0455_78216ignoreE
	.align		8
        /*0040*/ 	.dword	_ZN39_INTERNAL_b4314be9_4_k_cu_094c0455_78214cuda3std3__419piecewise_constructE
	.align		8
        /*0048*/ 	.dword	_ZN39_INTERNAL_b4314be9_4_k_cu_094c0455_78214cuda3std3__48in_placeE
	.align		8
        /*0050*/ 	.dword	_ZN39_INTERNAL_b4314be9_4_k_cu_094c0455_78214cuda3std6ranges3__45__cpo4swapE
	.align		8
        /*0058*/ 	.dword	_ZN39_INTERNAL_b4314be9_4_k_cu_094c0455_78214cuda3std6ranges3__45__cpo9iter_moveE
	.align		8
        /*0060*/ 	.dword	_ZN39_INTERNAL_b4314be9_4_k_cu_094c0455_78214cute7productE
	.align		8
        /*0068*/ 	.dword	_ZN39_INTERNAL_b4314be9_4_k_cu_094c0455_78214cute1_E
	.align		8
        /*0070*/ 	.dword	$str$25
	.align		8
        /*0078*/ 	.dword	$str$26
	.align		8
        /*0080*/ 	.dword	$str$27
	.align		8
        /*0088*/ 	.dword	$str$28


//--------------------- .text._ZN7cutlass13device_kernelINS_4gemm6kernel13GemmUniversalIN4cute5tupleIJiiiiEEENS1_10collective13CollectiveMmaINS1_35MainloopSm100TmaUmmaWarpSpecializedILi4ELi2ELi4ENS5_IJNS4_1CILi1EEESB_SB_EEEEENS5_IJNSA_ILi128EEENSA_ILi64EEESE_EEENS_10bfloat16_tENS5_IJlSB_lEEESH_SI_NS4_8TiledMMAINS4_8MMA_AtomIJNS4_20SM100_MMA_F16BF16_SSISH_SH_fLi128ELi64ELNS4_4UMMA5MajorE0ELSN_0ELNSM_7ScaleInE0ELSO_0EEEEEENS4_6LayoutISC_NS5_IJNSA_ILi0EEESS_SS_EEEEENS5_IJNS4_10UnderscoreESV_SV_EEEEENS4_13SM90_TMA_LOADENS4_14ComposedLayoutINS4_7SwizzleILi3ELi4ELi3EEENS4_18smem_ptr_flag_bitsILi16EEENSR_INS5_IJNSA_ILi8EEESF_EEENS5_IJSF_SB_EEEEEEEvNS4_8identityESY_S18_vS19_EENS_8epilogue10collective18CollectiveEpilogueINS1B_23Sm100TmaWarpSpecializedILi3ELi2ELi32ELb1ELb0EEEJSG_NS5_IJNSR_ISE_SB_EENSR_INSA_ILi32EEESB_EEEEESH_SI_SH_SI_NS1B_6fusion15FusionCallbacksIS1F_NS1K_17LinearCombinationISH_fSH_fLNS_15FloatRoundStyleE2EEESG_S1J_JEEENS4_5SM1004TMEM4LOAD26SM100_TMEM_LOAD_32dp32b32xESY_NSZ_INS10_ILi2ELi4ELi3EEES13_NSR_INS5_IJS14_S1H_EEENS5_IJS1H_SB_EEEEEEENS4_39AutoVectorizingCopyWithAssumedAlignmentILi128EEENS4_14SM90_TMA_STOREES1Y_S20_S20_EEEvvEEEEvNT_6ParamsE --------------------------
	.section	.text._ZN7cutlass13device_kernelINS_4gemm6kernel13GemmUniversalIN4cute5tupleIJiiiiEEENS1_10collective13CollectiveMmaINS1_35MainloopSm100TmaUmmaWarpSpecializedILi4ELi2ELi4ENS5_IJNS4_1CILi1EEESB_SB_EEEEENS5_IJNSA_ILi128EEENSA_ILi64EEESE_EEENS_10bfloat16_tENS5_IJlSB_lEEESH_SI_NS4_8TiledMMAINS4_8MMA_AtomIJNS4_20SM100_MMA_F16BF16_SSISH_SH_fLi128ELi64ELNS4_4UMMA5MajorE0ELSN_0ELNSM_7ScaleInE0ELSO_0EEEEEENS4_6LayoutISC_NS5_IJNSA_ILi0EEESS_SS_EEEEENS5_IJNS4_10UnderscoreESV_SV_EEEEENS4_13SM90_TMA_LOADENS4_14ComposedLayoutINS4_7SwizzleILi3ELi4ELi3EEENS4_18smem_ptr_flag_bitsILi16EEENSR_INS5_IJNSA_ILi8EEESF_EEENS5_IJSF_SB_EEEEEEEvNS4_8identityESY_S18_vS19_EENS_8epilogue10collective18CollectiveEpilogueINS1B_23Sm100TmaWarpSpecializedILi3ELi2ELi32ELb1ELb0EEEJSG_NS5_IJNSR_ISE_SB_EENSR_INSA_ILi32EEESB_EEEEESH_SI_SH_SI_NS1B_6fusion15FusionCallbacksIS1F_NS1K_17LinearCombinationISH_fSH_fLNS_15FloatRoundStyleE2EEESG_S1J_JEEENS4_5SM1004TMEM4LOAD26SM100_TMEM_LOAD_32dp32b32xESY_NSZ_INS10_ILi2ELi4ELi3EEES13_NSR_INS5_IJS14_S1H_EEENS5_IJS1H_SB_EEEEEEENS4_39AutoVectorizingCopyWithAssumedAlignmentILi128EEENS4_14SM90_TMA_STOREES1Y_S20_S20_EEEvvEEEEvNT_6ParamsE,"ax",@progbits
	.align	128
.text._ZN7cutlass13device_kernelINS_4gemm6kernel13GemmUniversalIN4cute5tupleIJiiiiEEENS1_10collective13CollectiveMmaINS1_35MainloopSm100TmaUmmaWarpSpecializedILi4ELi2ELi4ENS5_IJNS4_1CILi1EEESB_SB_EEEEENS5_IJNSA_ILi128EEENSA_ILi64EEESE_EEENS_10bfloat16_tENS5_IJlSB_lEEESH_SI_NS4_8TiledMMAINS4_8MMA_AtomIJNS4_20SM100_MMA_F16BF16_SSISH_SH_fLi128ELi64ELNS4_4UMMA5MajorE0ELSN_0ELNSM_7ScaleInE0ELSO_0EEEEEENS4_6LayoutISC_NS5_IJNSA_ILi0EEESS_SS_EEEEENS5_IJNS4_10UnderscoreESV_SV_EEEEENS4_13SM90_TMA_LOADENS4_14ComposedLayoutINS4_7SwizzleILi3ELi4ELi3EEENS4_18smem_ptr_flag_bitsILi16EEENSR_INS5_IJNSA_ILi8EEESF_EEENS5_IJSF_SB_EEEEEEEvNS4_8identityESY_S18_vS19_EENS_8epilogue10collective18CollectiveEpilogueINS1B_23Sm100TmaWarpSpecializedILi3ELi2ELi32ELb1ELb0EEEJSG_NS5_IJNSR_ISE_SB_EENSR_INSA_ILi32EEESB_EEEEESH_SI_SH_SI_NS1B_6fusion15FusionCallbacksIS1F_NS1K_17LinearCombinationISH_fSH_fLNS_15FloatRoundStyleE2EEESG_S1J_JEEENS4_5SM1004TMEM4LOAD26SM100_TMEM_LOAD_32dp32b32xESY_NSZ_INS10_ILi2ELi4ELi3EEES13_NSR_INS5_IJS14_S1H_EEENS5_IJS1H_SB_EEEEEEENS4_39AutoVectorizingCopyWithAssumedAlignmentILi128EEENS4_14SM90_TMA_STOREES1Y_S20_S20_EEEvvEEEEvNT_6ParamsE:
        .type           _ZN7cutlass13device_kernelINS_4gemm6kernel13GemmUniversalIN4cute5tupleIJiiiiEEENS1_10collective13CollectiveMmaINS1_35MainloopSm100TmaUmmaWarpSpecializedILi4ELi2ELi4ENS5_IJNS4_1CILi1EEESB_SB_EEEEENS5_IJNSA_ILi128EEENSA_ILi64EEESE_EEENS_10bfloat16_tENS5_IJlSB_lEEESH_SI_NS4_8TiledMMAINS4_8MMA_AtomIJNS4_20SM100_MMA_F16BF16_SSISH_SH_fLi128ELi64ELNS4_4UMMA5MajorE0ELSN_0ELNSM_7ScaleInE0ELSO_0EEEEEENS4_6LayoutISC_NS5_IJNSA_ILi0EEESS_SS_EEEEENS5_IJNS4_10UnderscoreESV_SV_EEEEENS4_13SM90_TMA_LOADENS4_14ComposedLayoutINS4_7SwizzleILi3ELi4ELi3EEENS4_18smem_ptr_flag_bitsILi16EEENSR_INS5_IJNSA_ILi8EEESF_EEENS5_IJSF_SB_EEEEEEEvNS4_8identityESY_S18_vS19_EENS_8epilogue10collective18CollectiveEpilogueINS1B_23Sm100TmaWarpSpecializedILi3ELi2ELi32ELb1ELb0EEEJSG_NS5_IJNSR_ISE_SB_EENSR_INSA_ILi32EEESB_EEEEESH_SI_SH_SI_NS1B_6fusion15FusionCallbacksIS1F_NS1K_17LinearCombinationISH_fSH_fLNS_15FloatRoundStyleE2EEESG_S1J_JEEENS4_5SM1004TMEM4LOAD26SM100_TMEM_LOAD_32dp32b32xESY_NSZ_INS10_ILi2ELi4ELi3EEES13_NSR_INS5_IJS14_S1H_EEENS5_IJS1H_SB_EEEEEEENS4_39AutoVectorizingCopyWithAssumedAlignmentILi128EEENS4_14SM90_TMA_STOREES1Y_S20_S20_EEEvvEEEEvNT_6ParamsE,@function
        .size           _ZN7cutlass13device_kernelINS_4gemm6kernel13GemmUniversalIN4cute5tupleIJiiiiEEENS1_10collective13CollectiveMmaINS1_35MainloopSm100TmaUmmaWarpSpecializedILi4ELi2ELi4ENS5_IJNS4_1CILi1EEESB_SB_EEEEENS5_IJNSA_ILi128EEENSA_ILi64EEESE_EEENS_10bfloat16_tENS5_IJlSB_lEEESH_SI_NS4_8TiledMMAINS4_8MMA_AtomIJNS4_20SM100_MMA_F16BF16_SSISH_SH_fLi128ELi64ELNS4_4UMMA5MajorE0ELSN_0ELNSM_7ScaleInE0ELSO_0EEEEEENS4_6LayoutISC_NS5_IJNSA_ILi0EEESS_SS_EEEEENS5_IJNS4_10UnderscoreESV_SV_EEEEENS4_13SM90_TMA_LOADENS4_14ComposedLayoutINS4_7SwizzleILi3ELi4ELi3EEENS4_18smem_ptr_flag_bitsILi16EEENSR_INS5_IJNSA_ILi8EEESF_EEENS5_IJSF_SB_EEEEEEEvNS4_8identityESY_S18_vS19_EENS_8epilogue10collective18CollectiveEpilogueINS1B_23Sm100TmaWarpSpecializedILi3ELi2ELi32ELb1ELb0EEEJSG_NS5_IJNSR_ISE_SB_EENSR_INSA_ILi32EEESB_EEEEESH_SI_SH_SI_NS1B_6fusion15FusionCallbacksIS1F_NS1K_17LinearCombinationISH_fSH_fLNS_15FloatRoundStyleE2EEESG_S1J_JEEENS4_5SM1004TMEM4LOAD26SM100_TMEM_LOAD_32dp32b32xESY_NSZ_INS10_ILi2ELi4ELi3EEES13_NSR_INS5_IJS14_S1H_EEENS5_IJS1H_SB_EEEEEEENS4_39AutoVectorizingCopyWithAssumedAlignmentILi128EEENS4_14SM90_TMA_STOREES1Y_S20_S20_EEEvvEEEEvNT_6ParamsE,(.L_x_154 - _ZN7cutlass13device_kernelINS_4gemm6kernel13GemmUniversalIN4cute5tupleIJiiiiEEENS1_10collective13CollectiveMmaINS1_35MainloopSm100TmaUmmaWarpSpecializedILi4ELi2ELi4ENS5_IJNS4_1CILi1EEESB_SB_EEEEENS5_IJNSA_ILi128EEENSA_ILi64EEESE_EEENS_10bfloat16_tENS5_IJlSB_lEEESH_SI_NS4_8TiledMMAINS4_8MMA_AtomIJNS4_20SM100_MMA_F16BF16_SSISH_SH_fLi128ELi64ELNS4_4UMMA5MajorE0ELSN_0ELNSM_7ScaleInE0ELSO_0EEEEEENS4_6LayoutISC_NS5_IJNSA_ILi0EEESS_SS_EEEEENS5_IJNS4_10UnderscoreESV_SV_EEEEENS4_13SM90_TMA_LOADENS4_14ComposedLayoutINS4_7SwizzleILi3ELi4ELi3EEENS4_18smem_ptr_flag_bitsILi16EEENSR_INS5_IJNSA_ILi8EEESF_EEENS5_IJSF_SB_EEEEEEEvNS4_8identityESY_S18_vS19_EENS_8epilogue10collective18CollectiveEpilogueINS1B_23Sm100TmaWarpSpecializedILi3ELi2ELi32ELb1ELb0EEEJSG_NS5_IJNSR_ISE_SB_EENSR_INSA_ILi32EEESB_EEEEESH_SI_SH_SI_NS1B_6fusion15FusionCallbacksIS1F_NS1K_17LinearCombinationISH_fSH_fLNS_15FloatRoundStyleE2EEESG_S1J_JEEENS4_5SM1004TMEM4LOAD26SM100_TMEM_LOAD_32dp32b32xESY_NSZ_INS10_ILi2ELi4ELi3EEES13_NSR_INS5_IJS14_S1H_EEENS5_IJS1H_SB_EEEEEEENS4_39AutoVectorizingCopyWithAssumedAlignmentILi128EEENS4_14SM90_TMA_STOREES1Y_S20_S20_EEEvvEEEEvNT_6ParamsE)
        .other          _ZN7cutlass13device_kernelINS_4gemm6kernel13GemmUniversalIN4cute5tupleIJiiiiEEENS1_10collective13CollectiveMmaINS1_35MainloopSm100TmaUmmaWarpSpecializedILi4ELi2ELi4ENS5_IJNS4_1CILi1EEESB_SB_EEEEENS5_IJNSA_ILi128EEENSA_ILi64EEESE_EEENS_10bfloat16_tENS5_IJlSB_lEEESH_SI_NS4_8TiledMMAINS4_8MMA_AtomIJNS4_20SM100_MMA_F16BF16_SSISH_SH_fLi128ELi64ELNS4_4UMMA5MajorE0ELSN_0ELNSM_7ScaleInE0ELSO_0EEEEEENS4_6LayoutISC_NS5_IJNSA_ILi0EEESS_SS_EEEEENS5_IJNS4_10UnderscoreESV_SV_EEEEENS4_13SM90_TMA_LOADENS4_14ComposedLayoutINS4_7SwizzleILi3ELi4ELi3EEENS4_18smem_ptr_flag_bitsILi16EEENSR_INS5_IJNSA_ILi8EEESF_EEENS5_IJSF_SB_EEEEEEEvNS4_8identityESY_S18_vS19_EENS_8epilogue10collective18CollectiveEpilogueINS1B_23Sm100TmaWarpSpecializedILi3ELi2ELi32ELb1ELb0EEEJSG_NS5_IJNSR_ISE_SB_EENSR_INSA_ILi32EEESB_EEEEESH_SI_SH_SI_NS1B_6fusion15FusionCallbacksIS1F_NS1K_17LinearCombinationISH_fSH_fLNS_15FloatRoundStyleE2EEESG_S1J_JEEENS4_5SM1004TMEM4LOAD26SM100_TMEM_LOAD_32dp32b32xESY_NSZ_INS10_ILi2ELi4ELi3EEES13_NSR_INS5_IJS14_S1H_EEENS5_IJS1H_SB_EEEEEEENS4_39AutoVectorizingCopyWithAssumedAlignmentILi128EEENS4_14SM90_TMA_STOREES1Y_S20_S20_EEEvvEEEEvNT_6ParamsE,@"STO_CUDA_ENTRY STV_DEFAULT"
_ZN7cutlass13device_kernelINS_4gemm6kernel13GemmUniversalIN4cute5tupleIJiiiiEEENS1_10collective13CollectiveMmaINS1_35MainloopSm100TmaUmmaWarpSpecializedILi4ELi2ELi4ENS5_IJNS4_1CILi1EEESB_SB_EEEEENS5_IJNSA_ILi128EEENSA_ILi64EEESE_EEENS_10bfloat16_tENS5_IJlSB_lEEESH_SI_NS4_8TiledMMAINS4_8MMA_AtomIJNS4_20SM100_MMA_F16BF16_SSISH_SH_fLi128ELi64ELNS4_4UMMA5MajorE0ELSN_0ELNSM_7ScaleInE0ELSO_0EEEEEENS4_6LayoutISC_NS5_IJNSA_ILi0EEESS_SS_EEEEENS5_IJNS4_10UnderscoreESV_SV_EEEEENS4_13SM90_TMA_LOADENS4_14ComposedLayoutINS4_7SwizzleILi3ELi4ELi3EEENS4_18smem_ptr_flag_bitsILi16EEENSR_INS5_IJNSA_ILi8EEESF_EEENS5_IJSF_SB_EEEEEEEvNS4_8identityESY_S18_vS19_EENS_8epilogue10collective18CollectiveEpilogueINS1B_23Sm100TmaWarpSpecializedILi3ELi2ELi32ELb1ELb0EEEJSG_NS5_IJNSR_ISE_SB_EENSR_INSA_ILi32EEESB_EEEEESH_SI_SH_SI_NS1B_6fusion15FusionCallbacksIS1F_NS1K_17LinearCombinationISH_fSH_fLNS_15FloatRoundStyleE2EEESG_S1J_JEEENS4_5SM1004TMEM4LOAD26SM100_TMEM_LOAD_32dp32b32xESY_NSZ_INS10_ILi2ELi4ELi3EEES13_NSR_INS5_IJS14_S1H_EEENS5_IJS1H_SB_EEEEEEENS4_39AutoVectorizingCopyWithAssumedAlignmentILi128EEENS4_14SM90_TMA_STOREES1Y_S20_S20_EEEvvEEEEvNT_6ParamsE:
[----:B------:R-:W1:Y:S01]  /*0000*/  LDC R1, c[0x0][0x37c] ;  /* 0x0000df00ff017b82 */ /* 0x000e620000000800 */
[----:B------:R-:W2:Y:S01]  /*0010*/  S2R R93, SR_TID.X ;  /* 0x00000000005d7919 */ /* 0x000ea20000002100 */
[----:B------:R-:W3:Y:S01]  /*0020*/  LDCU.64 UR4, c[0x0][0x890] ;  /* 0x00011200ff0477ac */ /* 0x000ee20008000a00 */
[----:B------:R-:W-:Y:S02]  /*0030*/  PRMT R88, RZ, 0x7610, R88 ;  /* 0x00007610ff587816 */ /* 0x000fe40000000058 */
[----:B------:R-:W-:Y:S01]  /*0040*/  ELECT P5, URZ, PT ;  /* 0x0000000000ff782f */ /* 0x000fe200038a0000 */
[----:B------:R-:W4:Y:S01]  /*0050*/  LDCU.64 UR46, c[0x0][0x358] ;  /* 0x00006b00ff2e77ac */ /* 0x000f220008000a00 */
[----:B---3--:R-:W-:-:S04]  /*0060*/  UISETP.NE.U32.AND UP0, UPT, UR4, URZ, UPT ;  /* 0x000000ff0400728c */ /* 0x008fc8000bf05070 */
[----:B------:R-:W-:Y:S01]  /*0070*/  UISETP.NE.AND.EX UP0, UPT, UR5, URZ, UPT, UP0 ;  /* 0x000000ff0500728c */ /* 0x000fe2000bf05300 */
[----:B--2---:R-:W-:-:S05]  /*0080*/  SHF.R.U32.HI R92, RZ, 0x5, R93 ;  /* 0x00000005ff5c7819 */ /* 0x004fca000001165d */
[----:B------:R-:W2:Y:S02]  /*0090*/  SHFL.IDX PT, R0, R92, RZ, 0x1f ;  /* 0x00001fff5c007589 */ /* 0x000ea400000e0000 */
[----:B--2---:R-:W-:Y:S01]  /*00a0*/  R2UR UR8, R0 ;  /* 0x00000000000872ca */ /* 0x004fe200000e0000 */
[----:B-1--4-:R-:W-:-:S14]  /*00b0*/  BRA.U UP0, `(.L_x_0) ;  /* 0x00000001002c7547 */ /* 0x012fdc000b800000 */
[----:B------:R-:W1:Y:S02]  /*00c0*/  LDCU.64 UR6, c[0x0][0x888] ;  /* 0x00011100ff0677ac */ /* 0x000e640008000a00 */
[----:B-1----:R-:W-:-:S04]  /*00d0*/  UISETP.NE.U32.AND UP0, UPT, UR6, URZ, UPT ;  /* 0x000000ff0600728c */ /* 0x002fc8000bf05070 */
[----:B------:R-:W-:-:S09]  /*00e0*/  UISETP.NE.AND.EX UP0, UPT, UR7, URZ, UPT, UP0 ;  /* 0x000000ff0700728c */ /* 0x000fd2000bf05300 */
[----:B------:R-:W-:Y:S05]  /*00f0*/  BRA.U !UP0, `(.L_x_1) ;  /* 0x0000000108107547 */ /* 0x000fea000b800000 */
[----:B------:R-:W1:Y:S02]  /*0100*/  LDC.64 R2, c[0x0][0x888] ;  /* 0x00022200ff027b82 */ /* 0x000e640000000a00 */
[----:B-1----:R1:W5:Y:S01]  /*0110*/  LDG.E R49, desc[UR46][R2.64] ;  /* 0x0000002e02317981 */ /* 0x002362000c1e1900 */
[----:B------:R-:W-:Y:S01]  /*0120*/  HFMA2 R88, -RZ, RZ, 0, 5.9604644775390625e-08 ;  /* 0x00000001ff587431 */ /* 0x000fe200000001ff */
[----:B------:R-:W-:Y:S05]  /*0130*/  BRA `(.L_x_0) ;  /* 0x00000000000c7947 */ /* 0x000fea0003800000 */
.L_x_1:
[----:B------:R-:W1:Y:S01]  /*0140*/  LDCU UR6, c[0x0][0x880] ;  /* 0x00011000ff0677ac */ /* 0x000e620008000800 */
[----:B------:R-:W-:Y:S01]  /*0150*/  HFMA2 R88, -RZ, RZ, 0, 5.9604644775390625e-08 ;  /* 0x00000001ff587431 */ /* 0x000fe200000001ff */
[----:B-1----:R-:W-:-:S07]  /*0160*/  MOV R49, UR6 ;  /* 0x0000000600317c02 */ /* 0x002fce0008000f00 */
.L_x_0:
[----:B------:R-:W2:Y:S02]  /*0170*/  LDCU.64 UR6, c[0x0][0x8b0] ;  /* 0x00011600ff0677ac */ /* 0x000ea40008000a00 */
[----:B--2---:R-:W-:-:S04]  /*0180*/  UISETP.NE.U32.AND UP0, UPT, UR6, URZ, UPT ;  /* 0x000000ff0600728c */ /* 0x004fc8000bf05070 */
[----:B------:R-:W-:-:S09]  /*0190*/  UISETP.NE.AND.EX UP0, UPT, UR7, URZ, UPT, UP0 ;  /* 0x000000ff0700728c */ /* 0x000fd2000bf05300 */
[----:B------:R-:W-:Y:S05]  /*01a0*/  BRA.U UP0, `(.L_x_2) ;  /* 0x0000000100247547 */ /* 0x000fea000b800000 */
[----:B------:R-:W2:Y:S02]  /*01b0*/  LDCU.64 UR6, c[0x0][0x8a8] ;  /* 0x00011500ff0677ac */ /* 0x000ea40008000a00 */
[----:B--2---:R-:W-:-:S04]  /*01c0*/  UISETP.NE.U32.AND UP0, UPT, UR6, URZ, UPT ;  /* 0x000000ff0600728c */ /* 0x004fc8000bf05070 */
[----:B------:R-:W-:-:S09]  /*01d0*/  UISETP.NE.AND.EX UP0, UPT, UR7, URZ, UPT, UP0 ;  /* 0x000000ff0700728c */ /* 0x000fd2000bf05300 */
[----:B------:R-:W-:Y:S05]  /*01e0*/  BRA.U !UP0, `(.L_x_3) ;  /* 0x00000001080c7547 */ /* 0x000fea000b800000 */
[----:B-1----:R-:W1:Y:S02]  /*01f0*/  LDC.64 R2, c[0x0][0x8a8] ;  /* 0x00022a00ff027b82 */ /* 0x002e640000000a00 */
[----:B-1----:R2:W5:Y:S01]  /*0200*/  LDG.E R47, desc[UR46][R2.64] ;  /* 0x0000002e022f7981 */ /* 0x002562000c1e1900 */
[----:B------:R-:W-:Y:S05]  /*0210*/  BRA `(.L_x_2) ;  /* 0x0000000000087947 */ /* 0x000fea0003800000 */
.L_x_3:
[----:B------:R-:W2:Y:S02]  /*0220*/  LDCU UR6, c[0x0][0x8a0] ;  /* 0x00011400ff0677ac */ /* 0x000ea40008000800 */
[----:B--2---:R-:W-:Y:S02]  /*0230*/  MOV R47, UR6 ;  /* 0x00000006002f7c02 */ /* 0x004fe40008000f00 */
.L_x_2:
[----:B------:R-:W-:Y:S01]  /*0240*/  IMAD.U32 R0, RZ, RZ, UR8 ;  /* 0x00000008ff007e24 */ /* 0x000fe2000f8e00ff */
[----:B------:R-:W-:Y:S04]  /*0250*/  BSSY.RECONVERGENT B0, `(.L_x_4) ;  /* 0x000000c000007945 */ /* 0x000fe80003800200 */
[C---:B------:R-:W-:Y:S02]  /*0260*/  ISETP.NE.OR P1, PT, R0.reuse, 0x1, !P5 ;  /* 0x000000010000780c */ /* 0x040fe40006f25670 */
[----:B------:R-:W-:-:S11]  /*0270*/  ISETP.NE.OR P0, PT, R0, 0x3, !P5 ;  /* 0x000000030000780c */ /* 0x000fd60006f05670 */
[----:B------:R-:W-:Y:S05]  /*0280*/  @P1 BRA `(.L_x_5) ;  /* 0x0000000000201947 */ /* 0x000fea0003800000 */
[----:B------:R-:W3:Y:S02]  /*0290*/  LDCU.64 UR6, c[0x0][0x348] ;  /* 0x00006900ff0677ac */ /* 0x000ee40008000a00 */
[----:B---3--:R-:W-:Y:S02]  /*02a0*/  UIADD3 UR10, UP1, UPT, UR6, 0x80, URZ ;  /* 0x00000080060a7890 */ /* 0x008fe4000ff3e0ff */
[----:B------:R-:W-:Y:S02]  /*02b0*/  UIADD3 UR6, UP0, UPT, UR6, 0x180, URZ ;  /* 0x0000018006067890 */ /* 0x000fe4000ff1e0ff */
[----:B------:R-:W-:Y:S02]  /*02c0*/  UIADD3.X UR11, UPT, UPT, URZ, UR7, URZ, UP1, !UPT ;  /* 0x00000007ff0b7290 */ /* 0x000fe40008ffe4ff */
[----:B------:R-:W-:-:S07]  /*02d0*/  UIADD3.X UR7, UPT, UPT, URZ, UR7, URZ, UP0, !UPT ;  /* 0x00000007ff077290 */ /* 0x000fce00087fe4ff */
[----:B------:R3:W-:Y:S02]  /*02e0*/  UTMACCTL.PF [UR10] ;  /* 0x000000000a0079b9 */ /* 0x0007e40008040000 */
[----:B------:R3:W-:Y:S02]  /*02f0*/  UTMACCTL.PF [UR6] ;  /* 0x00000000060079b9 */ /* 0x0007e40008040000 */
[----:B---3--:R-:W-:Y:S01]  /*0300*/  NOP ;  /* 0x0000000000007918 */ /* 0x008fe20000000000 */
.L_x_5:
[----:B------:R-:W-:Y:S05]  /*0310*/  BSYNC.RECONVERGENT B0 ;  /* 0x0000000000007941 */ /* 0x000fea0003800200 */
.L_x_4:
[----:B------:R-:W-:Y:S04]  /*0320*/  BSSY.RECONVERGENT B0, `(.L_x_6) ;  /* 0x000000a000007945 */ /* 0x000fe80003800200 */
        /* <DEDUP_REMOVED lines=9> */
.L_x_7:
[----:B------:R-:W-:Y:S05]  /*03c0*/  BSYNC.RECONVERGENT B0 ;  /* 0x0000000000007941 */ /* 0x000fea0003800200 */
.L_x_6:
[----:B------:R-:W3:Y:S01]  /*03d0*/  LDCU.64 UR6, c[0x0][0x888] ;  /* 0x00011100ff0677ac */ /* 0x000ee20008000a00 */
[----:B------:R-:W-:Y:S02]  /*03e0*/  UISETP.EQ.U32.AND UP1, UPT, UR4, URZ, UPT ;  /* 0x000000ff0400728c */ /* 0x000fe4000bf22070 */
[----:B------:R-:W-:Y:S02]  /*03f0*/  UPLOP3.LUT UP2, UPT, UPT, UPT, UPT, 0x80, 0x8 ;  /* 0x000000000008789c */ /* 0x000fe40003f4f070 */
[----:B---3--:R-:W-:-:S04]  /*0400*/  UISETP.NE.U32.AND UP0, UPT, UR6, URZ, UPT ;  /* 0x000000ff0600728c */ /* 0x008fc8000bf05070 */
[----:B------:R-:W-:-:S04]  /*0410*/  UISETP.NE.AND.EX UP0, UPT, UR7, URZ, UPT, UP0 ;  /* 0x000000ff0700728c */ /* 0x000fc8000bf05300 */
[----:B------:R-:W-:-:S04]  /*0420*/  UISETP.EQ.OR.EX UP3, UPT, UR5, URZ, !UP0, UP1 ;  /* 0x000000ff0500728c */ /* 0x000fc8000c762710 */
[----:B------:R-:W-:-:S05]  /*0430*/  UP2UR UR53, UPR, URZ, 0x8 ;  /* 0x00000008ff357883 */ /* 0x000fca0008000000 */
[----:B------:R-:W-:Y:S07]  /*0440*/  BRA.U !UP3, `(.L_x_8) ;  /* 0x000000010b207547 */ /* 0x000fee000b800000 */
[----:B------:R-:W-:Y:S01]  /*0450*/  UISETP.NE.U32.AND UP2, UPT, UR4, URZ, UPT ;  /* 0x000000ff0400728c */ /* 0x000fe2000bf45070 */
[----:B-----5:R-:W-:Y:S01]  /*0460*/  FSETP.NEU.AND P0, PT, R49, RZ, PT ;  /* 0x000000ff3100720b */ /* 0x020fe20003f0d000 */
[----:B------:R-:W-:Y:S02]  /*0470*/  USEL UR4, URZ, 0xffffffff, UP0 ;  /* 0xffffffffff047887 */ /* 0x000fe40008000000 */
[----:B------:R-:W-:-:S10]  /*0480*/  UISETP.NE.AND.EX UP2, UPT, UR5, URZ, UPT, UP2 ;  /* 0x000000ff0500728c */ /* 0x000fd4000bf45320 */
[----:B------:R-:W-:Y:S01]  /*0490*/  VOTEU.ANY UP1, P0 ;  /* 0x0000000000ff7886 */ /* 0x000fe20000020100 */
[----:B------:R-:W-:-:S04]  /*04a0*/  @!UP2 USEL UR4, URZ, 0xffffffff, UP1 ;  /* 0xffffffffff04a887 */ /* 0x000fc80008800000 */
[----:B------:R-:W-:-:S04]  /*04b0*/  ULOP3.LUT UR4, UR4, 0x1, URZ, 0xc0, !UPT ;  /* 0x0000000104047892 */ /* 0x000fc8000f8ec0ff */
[----:B------:R-:W-:-:S11]  /*04c0*/  UISETP.NE.U32.AND UP2, UPT, UR4, 0x1, UPT ;  /* 0x000000010400788c */ /* 0x000fd6000bf45070 */
.L_x_8:
[----:B-12---:R-:W1:Y:S01]  /*04d0*/  SHFL.IDX PT, R2, R92, RZ, 0x1f ;  /* 0x00001fff5c027589 */ /* 0x006e6200000e0000 */
[----:B------:R-:W-:-:S04]  /*04e0*/  UISETP.NE.AND UP1, UPT, UR8, 0x2, UPT ;  /* 0x000000020800788c */ /* 0x000fc8000bf25270 */
[----:B------:R-:W-:Y:S01]  /*04f0*/  USEL UR6, URZ, 0x1, UP1 ;  /* 0x00000001ff067887 */ /* 0x000fe20008800000 */
[----:B-1----:R-:W-:-:S13]  /*0500*/  ISETP.NE.AND P0, PT, R2, RZ, PT ;  /* 0x000000ff0200720c */ /* 0x002fda0003f05270 */
[----:B------:R-:W-:Y:S05]  /*0510*/  @P0 BRA `(.L_x_9) ;  /* 0x0000000000480947 */ /* 0x000fea0003800000 */
[----:B------:R-:W1:Y:S01]  /*0520*/  S2UR UR5, SR_CgaCtaId ;  /* 0x00000000000579c3 */ /* 0x000e620000008800 */
[----:B------:R-:W-:Y:S01]  /*0530*/  UMOV UR7, 0x400 ;  /* 0x0000040000077882 */ /* 0x000fe20000000000 */
[----:B------:R-:W-:Y:S01]  /*0540*/  UMOV UR4, 0x1 ;  /* 0x0000000100047882 */ /* 0x000fe20000000000 */
[----:B------:R-:W-:Y:S01]  /*0550*/  ELECT P0, URZ, PT ;  /* 0x0000000000ff782f */ /* 0x000fe20003800000 */
[----:B------:R-:W-:-:S04]  /*0560*/  UIADD3 UR10, UPT, UPT, -UR4, 0x100000, URZ ;  /* 0x00100000040a7890 */ /* 0x000fc8000fffe1ff */
[----:B------:R-:W-:Y:S02]  /*0570*/  USHF.L.U32 UR11, UR10, 0xb, URZ ;  /* 0x0000000b0a0b7899 */ /* 0x000fe400080006ff */
[----:B------:R-:W-:Y:S02]  /*0580*/  USHF.L.U32 UR10, UR10, 0x1, URZ ;  /* 0x000000010a0a7899 */ /* 0x000fe400080006ff */
[----:B-1----:R-:W-:Y:S01]  /*0590*/  ULEA UR5, UR5, UR7, 0x18 ;  /* 0x0000000705057291 */ /* 0x002fe2000f8ec0ff */
[----:B------:R-:W1:Y:S11]  /*05a0*/  FENCE.VIEW.ASYNC.S ;  /* 0x00000000000073c6 */ /* 0x000e760000000000 */
[----:B-1----:R1:W2:Y:S01]  /*05b0*/  SYNCS.EXCH.64 URZ, [UR5], UR10 ;  /* 0x0000000a05ff75b2 */ /* 0x0022a20008000100 */
[----:B------:R1:W3:Y:S01]  /*05c0*/  SYNCS.EXCH.64 URZ, [UR5+0x20], UR10 ;  /* 0x0000200a05ff75b2 */ /* 0x0002e20008000100 */
[----:B------:R1:W4:Y:S01]  /*05d0*/  SYNCS.EXCH.64 URZ, [UR5+0x8], UR10 ;  /* 0x0000080a05ff75b2 */ /* 0x0003220008000100 */
[----:B------:R1:W1:Y:S01]  /*05e0*/  SYNCS.EXCH.64 URZ, [UR5+0x28], UR10 ;  /* 0x0000280a05ff75b2 */ /* 0x0002620008000100 */
[----:B------:R1:W1:Y:S01]  /*05f0*/  SYNCS.EXCH.64 URZ, [UR5+0x10], UR10 ;  /* 0x0000100a05ff75b2 */ /* 0x0002620008000100 */
[----:B------:R1:W1:Y:S01]  /*0600*/  SYNCS.EXCH.64 URZ, [UR5+0x30], UR10 ;  /* 0x0000300a05ff75b2 */ /* 0x0002620008000100 */
[----:B------:R1:W1:Y:S01]  /*0610*/  SYNCS.EXCH.64 URZ, [UR5+0x18], UR10 ;  /* 0x0000180a05ff75b2 */ /* 0x0002620008000100 */
[----:B------:R1:W1:Y:S01]  /*0620*/  SYNCS.EXCH.64 URZ, [UR5+0x38], UR10 ;  /* 0x0000380a05ff75b2 */ /* 0x0002620008000100 */
[----:B------:R-:W-:Y:S01]  /*0630*/  NOP ;  /* 0x0000000000007918 */ /* 0x000fe20000000000 */
.L_x_9:
[----:B------:R-:W2:Y:S01]  /*0640*/  SHFL.IDX PT, R2, R92, RZ, 0x1f ;  /* 0x00001fff5c027589 */ /* 0x000ea200000e0000 */
[----:B------:R-:W-:Y:S01]  /*0650*/  NOP ;  /* 0x0000000000007918 */ /* 0x000fe20000000000 */
[----:B--2---:R-:W-:-:S13]  /*0660*/  ISETP.NE.AND P0, PT, R2, 0x1, PT ;  /* 0x000000010200780c */ /* 0x004fda0003f05270 */
[----:B------:R-:W-:Y:S05]  /*0670*/  @P0 BRA `(.L_x_10) ;  /* 0x0000000000500947 */ /* 0x000fea0003800000 */
[----:B------:R-:W2:Y:S01]  /*0680*/  S2UR UR7, SR_CgaCtaId ;  /* 0x00000000000779c3 */ /* 0x000ea20000008800 */
[----:B------:R-:W-:Y:S01]  /*0690*/  UMOV UR9, 0x400 ;  /* 0x0000040000097882 */ /* 0x000fe20000000000 */
[----:B-1----:R-:W-:Y:S01]  /*06a0*/  UMOV UR5, 0x20 ;  /* 0x0000002000057882 */ /* 0x002fe20000000000 */
[----:B------:R-:W-:Y:S01]  /*06b0*/  UMOV UR4, 0x80 ;  /* 0x0000008000047882 */ /* 0x000fe20000000000 */
[----:B------:R-:W-:-:S04]  /*06c0*/  UIADD3 UR10, UPT, UPT, -UR5, 0x100000, URZ ;  /* 0x00100000050a7890 */ /* 0x000fc8000fffe1ff */
[----:B------:R-:W-:Y:S02]  /*06d0*/  USHF.L.U32 UR11, UR10, 0xb, URZ ;  /* 0x0000000b0a0b7899 */ /* 0x000fe400080006ff */
[----:B------:R-:W-:Y:S02]  /*06e0*/  USHF.L.U32 UR10, UR10, 0x1, URZ ;  /* 0x000000010a0a7899 */ /* 0x000fe400080006ff */
[----:B------:R-:W-:-:S04]  /*06f0*/  UIADD3 UR4, UPT, UPT, -UR4, 0x100000, URZ ;  /* 0x0010000004047890 */ /* 0x000fc8000fffe1ff */
[----:B------:R-:W-:Y:S02]  /*0700*/  USHF.L.U32 UR5, UR4, 0xb, URZ ;  /* 0x0000000b04057899 */ /* 0x000fe400080006ff */
[----:B------:R-:W-:Y:S01]  /*0710*/  USHF.L.U32 UR4, UR4, 0x1, URZ ;  /* 0x0000000104047899 */ /* 0x000fe200080006ff */
[----:B------:R-:W-:Y:S01]  /*0720*/  ELECT P0, URZ, PT ;  /* 0x0000000000ff782f */ /* 0x000fe20003800000 */
[----:B--2---:R-:W-:Y:S01]  /*0730*/  ULEA UR7, UR7, UR9, 0x18 ;  /* 0x0000000907077291 */ /* 0x004fe2000f8ec0ff */
[----:B------:R-:W1:Y:S11]  /*0740*/  FENCE.VIEW.ASYNC.S ;  /* 0x00000000000073c6 */ /* 0x000e760000000000 */
[----:B-1----:R2:W1:Y:S01]  /*0750*/  SYNCS.EXCH.64 URZ, [UR7+0x40], UR10 ;  /* 0x0000400a07ff75b2 */ /* 0x0024620008000100 */
[----:B------:R2:W1:Y:S01]  /*0760*/  SYNCS.EXCH.64 URZ, [UR7+0x58], UR4 ;  /* 0x0000580407ff75b2 */ /* 0x0004620008000100 */
[----:B------:R2:W1:Y:S01]  /*0770*/  SYNCS.EXCH.64 URZ, [UR7+0x48], UR10 ;  /* 0x0000480a07ff75b2 */ /* 0x0004620008000100 */
[----:B------:R2:W1:Y:S01]  /*0780*/  SYNCS.EXCH.64 URZ, [UR7+0x60], UR4 ;  /* 0x0000600407ff75b2 */ /* 0x0004620008000100 */
[----:B------:R2:W1:Y:S01]  /*0790*/  SYNCS.EXCH.64 URZ, [UR7+0x50], UR10 ;  /* 0x0000500a07ff75b2 */ /* 0x0004620008000100 */
[----:B------:R2:W1:Y:S02]  /*07a0*/  SYNCS.EXCH.64 URZ, [UR7+0x68], UR4 ;  /* 0x0000680407ff75b2 */ /* 0x0004640008000100 */
[----:B--2---:R-:W-:Y:S01]  /*07b0*/  NOP ;  /* 0x0000000000007918 */ /* 0x004fe20000000000 */
.L_x_10:
[----:B------:R-:W2:Y:S01]  /*07c0*/  SHFL.IDX PT, R2, R92, RZ, 0x1f ;  /* 0x00001fff5c027589 */ /* 0x000ea200000e0000 */
[----:B------:R-:W-:Y:S01]  /*07d0*/  NOP ;  /* 0x0000000000007918 */ /* 0x000fe20000000000 */
[----:B--2---:R-:W-:-:S13]  /*07e0*/  ISETP.NE.AND P0, PT, R2, 0x3, PT ;  /* 0x000000030200780c */ /* 0x004fda0003f05270 */
[----:B------:R-:W-:Y:S05]  /*07f0*/  @P0 BRA `(.L_x_11) ;  /* 0x0000000000300947 */ /* 0x000fea0003800000 */
[----:B-1----:R-:W1:Y:S01]  /*0800*/  S2UR UR5, SR_CgaCtaId ;  /* 0x00000000000579c3 */ /* 0x002e620000008800 */
        /* <DEDUP_REMOVED lines=8> */
[----:B-1----:R2:W1:Y:S01]  /*0890*/  SYNCS.EXCH.64 URZ, [UR5+0x70], UR10 ;  /* 0x0000700a05ff75b2 */ /* 0x0024620008000100 */
[----:B------:R2:W1:Y:S02]  /*08a0*/  SYNCS.EXCH.64 URZ, [UR5+0x78], UR10 ;  /* 0x0000780a05ff75b2 */ /* 0x0004640008000100 */
[----:B--2---:R-:W-:Y:S01]  /*08b0*/  NOP ;  /* 0x0000000000007918 */ /* 0x004fe20000000000 */
.L_x_11:
[----:B------:R-:W2:Y:S01]  /*08c0*/  SHFL.IDX PT, R2, R92, RZ, 0x1f ;  /* 0x00001fff5c027589 */ /* 0x000ea200000e0000 */
[----:B------:R-:W-:Y:S01]  /*08d0*/  NOP ;  /* 0x0000000000007918 */ /* 0x000fe20000000000 */
[----:B--2---:R-:W-:-:S13]  /*08e0*/  ISETP.NE.AND P0, PT, R2, 0x4, PT ;  /* 0x000000040200780c */ /* 0x004fda0003f05270 */
[----:B------:R-:W-:Y:S05]  /*08f0*/  @P0 BRA `(.L_x_12) ;  /* 0x00000000004c0947 */ /* 0x000fea0003800000 */
[----:B-1----:R-:W1:Y:S01]  /*0900*/  S2UR UR5, SR_CgaCtaId ;  /* 0x00000000000579c3 */ /* 0x002e620000008800 */
[----:B------:R-:W-:Y:S01]  /*0910*/  UMOV UR9, 0x100 ;  /* 0x0000010000097882 */ /* 0x000fe20000000000 */
[----:B------:R-:W-:Y:S01]  /*0920*/  UMOV UR7, 0x400 ;  /* 0x0000040000077882 */ /* 0x000fe20000000000 */
[----:B------:R-:W-:Y:S01]  /*0930*/  USEL UR9, UR9, 0xe0, UP2 ;  /* 0x000000e009097887 */ /* 0x000fe20009000000 */
[----:B------:R-:W-:Y:S01]  /*0940*/  UMOV UR4, 0x1 ;  /* 0x0000000100047882 */ /* 0x000fe20000000000 */
[----:B------:R-:W-:Y:S01]  /*0950*/  ELECT P0, URZ, PT ;  /* 0x0000000000ff782f */ /* 0x000fe20003800000 */
[----:B------:R-:W-:-:S04]  /*0960*/  UIADD3 UR10, UPT, UPT, -UR4, 0x100000, URZ ;  /* 0x00100000040a7890 */ /* 0x000fc8000fffe1ff */
[----:B------:R-:W-:Y:S02]  /*0970*/  USHF.L.U32 UR11, UR10, 0xb, URZ ;  /* 0x0000000b0a0b7899 */ /* 0x000fe400080006ff */
[----:B------:R-:W-:Y:S02]  /*0980*/  USHF.L.U32 UR10, UR10, 0x1, URZ ;  /* 0x000000010a0a7899 */ /* 0x000fe400080006ff */
[----:B------:R-:W-:-:S04]  /*0990*/  UIADD3 UR12, UPT, UPT, -UR9, 0x100000, URZ ;  /* 0x00100000090c7890 */ /* 0x000fc8000fffe1ff */
[----:B------:R-:W-:Y:S02]  /*09a0*/  USHF.L.U32 UR13, UR12, 0xb, URZ ;  /* 0x0000000b0c0d7899 */ /* 0x000fe400080006ff */
[----:B------:R-:W-:Y:S02]  /*09b0*/  USHF.L.U32 UR12, UR12, 0x1, URZ ;  /* 0x000000010c0c7899 */ /* 0x000fe400080006ff */
[----:B-1----:R-:W-:Y:S01]  /*09c0*/  ULEA UR5, UR5, UR7, 0x18 ;  /* 0x0000000705057291 */ /* 0x002fe2000f8ec0ff */
[----:B------:R-:W1:Y:S11]  /*09d0*/  FENCE.VIEW.ASYNC.S ;  /* 0x00000000000073c6 */ /* 0x000e760000000000 */
[----:B-1----:R2:W1:Y:S01]  /*09e0*/  SYNCS.EXCH.64 URZ, [UR5+0x80], UR10 ;  /* 0x0000800a05ff75b2 */ /* 0x0024620008000100 */
[----:B------:R2:W1:Y:S01]  /*09f0*/  SYNCS.EXCH.64 URZ, [UR5+0x90], UR12 ;  /* 0x0000900c05ff75b2 */ /* 0x0004620008000100 */
[----:B------:R2:W1:Y:S01]  /*0a00*/  SYNCS.EXCH.64 URZ, [UR5+0x88], UR10 ;  /* 0x0000880a05ff75b2 */ /* 0x0004620008000100 */
[----:B------:R2:W1:Y:S02]  /*0a10*/  SYNCS.EXCH.64 URZ, [UR5+0x98], UR12 ;  /* 0x0000980c05ff75b2 */ /* 0x0004640008000100 */
[----:B--2---:R-:W-:Y:S01]  /*0a20*/  NOP ;  /* 0x0000000000007918 */ /* 0x004fe20000000000 */
.L_x_12:
        /* <DEDUP_REMOVED lines=22> */
[----:B------:R2:W1:Y:S01]  /*0b90*/  SYNCS.EXCH.64 URZ, [UR7+0xd0], UR4 ;  /* 0x0000d00407ff75b2 */ /* 0x0004620008000100 */
[----:B------:R2:W1:Y:S01]  /*0ba0*/  SYNCS.EXCH.64 URZ, [UR7+0xb8], UR10 ;  /* 0x0000b80a07ff75b2 */ /* 0x0004620008000100 */
[----:B------:R2:W1:Y:S02]  /*0bb0*/  SYNCS.EXCH.64 URZ, [UR7+0xd8], UR4 ;  /* 0x0000d80407ff75b2 */ /* 0x0004640008000100 */
[----:B--2---:R-:W-:Y:S01]  /*0bc0*/  NOP ;  /* 0x0000000000007918 */ /* 0x004fe20000000000 */
.L_x_13:
        /* <DEDUP_REMOVED lines=18> */
.L_x_14:
[----:B-1----:R-:W1:Y:S01]  /*0cf0*/  S2UR UR5, SR_CTAID.X ;  /* 0x00000000000579c3 */ /* 0x002e620000002500 */
[----:B------:R-:W-:-:S05]  /*0d00*/  CS2R.32 R87, SR_CgaSize ;  /* 0x0000000000577805 */ /* 0x000fca0000008a00 */
[----:B------:R-:W-:-:S05]  /*0d10*/  IMAD R87, R87, -0xa0, RZ ;  /* 0xffffff6057577824 */ /* 0x000fca00078e02ff */
[----:B------:R-:W-:-:S14]  /*0d20*/  R2UR UR9, R87 ;  /* 0x00000000570972ca */ /* 0x000fdc00000e0000 */
[----:B------:R-:W2:Y:S01]  /*0d30*/  LDCU UR9, c[0x0][UR9+0x2b0] ;  /* 0x00005600090977ac */ /* 0x000ea20008000800 */
[----:B------:R-:W-:Y:S01]  /*0d40*/  NOP ;  /* 0x0000000000007918 */ /* 0x000fe20000000000 */
[----:B------:R-:W-:-:S05]  /*0d50*/  CS2R.32 R87, SR_CgaSize ;  /* 0x0000000000577805 */ /* 0x000fca0000008a00 */
[----:B------:R-:W-:-:S05]  /*0d60*/  IMAD R87, R87, -0xa0, RZ ;  /* 0xffffff6057577824 */ /* 0x000fca00078e02ff */
[----:B------:R-:W-:-:S14]  /*0d70*/  R2UR UR7, R87 ;  /* 0x00000000570772ca */ /* 0x000fdc00000e0000 */
[----:B------:R-:W3:Y:S01]  /*0d80*/  LDCU UR7, c[0x0][UR7+0x2b4] ;  /* 0x00005680070777ac */ /* 0x000ee20008000800 */
[----:B------:R-:W4:Y:S08]  /*0d90*/  S2UR UR4, SR_CTAID.Y ;  /* 0x00000000000479c3 */ /* 0x000f300000002600 */
[----:B------:R-:W3:Y:S01]  /*0da0*/  LDC R10, c[0x0][0xb24] ;  /* 0x0002c900ff0a7b82 */ /* 0x000ee20000000800 */
[----:B-1----:R-:W-:-:S02]  /*0db0*/  I2FP.F32.U32 R87, UR5 ;  /* 0x0000000500577c45 */ /* 0x002fc40008201000 */
[----:B------:R-:W-:-:S05]  /*0dc0*/  CS2R.32 R3, SR_CgaSize ;  /* 0x0000000000037805 */ /* 0x000fca0000008a00 */
[----:B------:R-:W-:-:S06]  /*0dd0*/  IMAD R3, R3, -0xa0, RZ ;  /* 0xffffff6003037824 */ /* 0x000fcc00078e02ff */
[----:B------:R-:W1:Y:S01]  /*0de0*/  LDC R3, c[0x0][R3+0x2a0] ;  /* 0x0000a80003037b82 */ /* 0x000e620000000800 */
[----:B------:R-:W-:Y:S01]  /*0df0*/  MOV R15, UR5 ;  /* 0x00000005000f7c02 */ /* 0x000fe20008000f00 */
[----:B--2---:R-:W-:Y:S01]  /*0e00*/  FMUL R87, R87, UR9 ;  /* 0x0000000957577c20 */ /* 0x004fe20008400000 */
[----:B----4-:R-:W-:Y:S02]  /*0e10*/  I2FP.F32.U32 R86, UR4 ;  /* 0x0000000400567c45 */ /* 0x010fe40008201000 */
[----:B------:R-:W-:-:S05]  /*0e20*/  CS2R.32 R2, SR_CgaSize ;  /* 0x0000000000027805 */ /* 0x000fca0000008a00 */
[----:B------:R-:W-:-:S06]  /*0e30*/  IMAD R2, R2, -0xa0, RZ ;  /* 0xffffff6002027824 */ /* 0x000fcc00078e02ff */
[----:B------:R-:W2:Y:S01]  /*0e40*/  LDC R2, c[0x0][R2+0x2a4] ;  /* 0x0000a90002027b82 */ /* 0x000ea20000000800 */
[----:B------:R-:W-:Y:S01]  /*0e50*/  MOV R14, UR4 ;  /* 0x00000004000e7c02 */ /* 0x000fe20008000f00 */
[----:B------:R-:W4:Y:S01]  /*0e60*/  F2I.U32.TRUNC.NTZ R87, R87 ;  /* 0x0000005700577305 */ /* 0x000f22000020f000 */
[----:B---3--:R-:W-:-:S05]  /*0e70*/  FMUL R86, R86, UR7 ;  /* 0x0000000756567c20 */ /* 0x008fca0008400000 */
[----:B------:R-:W-:Y:S01]  /*0e80*/  BAR.SYNC.DEFER_BLOCKING 0x0 ;  /* 0x0000000000007b1d */ /* 0x000fe20000010000 */
[----:B------:R-:W-:-:S05]  /*0e90*/  ISETP.GE.AND P0, PT, R10, 0x1, PT ;  /* 0x000000010a00780c */ /* 0x000fca0003f06270 */
[----:B------:R-:W3:Y:S02]  /*0ea0*/  F2I.U32.TRUNC.NTZ R86, R86 ;  /* 0x0000005600567305 */ /* 0x000ee4000020f000 */
[----:B------:R-:W2:Y:S01]  /*0eb0*/  S2UR UR36, SR_CTAID.Z ;  /* 0x00000000002479c3 */ /* 0x000ea20000002700 */
[----:B----4-:R-:W-:-:S05]  /*0ec0*/  IADD3 R87, PT, PT, -R87, RZ, RZ ;  /* 0x000000ff57577210 */ /* 0x010fca0007ffe1ff */
[----:B-1----:R-:W-:Y:S01]  /*0ed0*/  IMAD R87, R3, R87, UR5 ;  /* 0x0000000503577e24 */ /* 0x002fe2000f8e0257 */
[----:B---3--:R-:W-:-:S05]  /*0ee0*/  IADD3 R86, PT, PT, -R86, RZ, RZ ;  /* 0x000000ff56567210 */ /* 0x008fca0007ffe1ff */
[----:B--2---:R-:W-:Y:S01]  /*0ef0*/  IMAD R86, R2, R86, UR4 ;  /* 0x0000000402567e24 */ /* 0x004fe2000f8e0256 */
[----:B------:R-:W-:Y:S06]  /*0f00*/  @!P0 BRA `(.L_x_15) ;  /* 0x0000000000b88947 */ /* 0x000fec0003800000 */
[----:B------:R-:W1:Y:S01]  /*0f10*/  LDC.64 R4, c[0x0][0xb18] ;  /* 0x0002c600ff047b82 */ /* 0x000e620000000a00 */
[----:B------:R-:W-:-:S07]  /*0f20*/  ISETP.NE.AND P0, PT, R10, 0x1, PT ;  /* 0x000000010a00780c */ /* 0x000fce0003f05270 */
[----:B------:R-:W2:Y:S08]  /*0f30*/  LDC R9, c[0x0][0xb0c] ;  /* 0x0002c300ff097b82 */ /* 0x000eb00000000800 */
[----:B------:R-:W3:Y:S08]  /*0f40*/  LDC R12, c[0x0][0x370] ;  /* 0x0000dc00ff0c7b82 */ /* 0x000ef00000000800 */
[----:B------:R-:W4:Y:S01]  /*0f50*/  LDC R11, c[0x0][0x374] ;  /* 0x0000dd00ff0b7b82 */ /* 0x000f220000000800 */
[----:B-1----:R-:W-:-:S07]  /*0f60*/  ISETP.NE.AND P1, PT, R4, 0x1, PT ;  /* 0x000000010400780c */ /* 0x002fce0003f25270 */
[----:B------:R-:W3:Y:S01]  /*0f70*/  LDC.64 R6, c[0x0][0xb10] ;  /* 0x0002c400ff067b82 */ /* 0x000ee20000000a00 */
[----:B--2---:R-:W-:-:S07]  /*0f80*/  ISETP.NE.AND P2, PT, R9, 0x1, PT ;  /* 0x000000010900780c */ /* 0x004fce0003f45270 */
[----:B------:R-:W1:Y:S08]  /*0f90*/  LDC R8, c[0x0][0xb20] ;  /* 0x0002c800ff087b82 */ /* 0x000e700000000800 */
[----:B------:R-:W2:Y:S01]  /*0fa0*/  LDC.64 R2, c[0x0][0xb28] ;  /* 0x0002ca00ff027b82 */ /* 0x000ea20000000a00 */
[----:B----4-:R-:W-:-:S04]  /*0fb0*/  IMAD.HI.U32 R13, R11, R5, RZ ;  /* 0x000000050b0d7227 */ /* 0x010fc800078e00ff */
[----:B------:R-:W-:-:S04]  /*0fc0*/  IMAD.HI.U32 R5, R14, R5, RZ ;  /* 0x000000050e057227 */ /* 0x000fc800078e00ff */
[----:B---3--:R-:W-:-:S05]  /*0fd0*/  IMAD.HI.U32 R16, R12, R6, RZ ;  /* 0x000000060c107227 */ /* 0x008fca00078e00ff */
[-C--:B------:R-:W-:Y:S01]  /*0fe0*/  @P2 SHF.R.U32.HI R12, RZ, R7.reuse, R16 ;  /* 0x00000007ff0c2219 */ /* 0x080fe20000011610 */
[----:B------:R-:W-:Y:S01]  /*0ff0*/  IMAD.HI.U32 R16, R15, R6, RZ ;  /* 0x000000060f107227 */ /* 0x000fe200078e00ff */
[-C--:B-1----:R-:W-:Y:S02]  /*1000*/  @P1 SHF.R.U32.HI R11, RZ, R8.reuse, R13 ;  /* 0x00000008ff0b1219 */ /* 0x082fe4000001160d */
[----:B------:R-:W-:Y:S02]  /*1010*/  SHF.R.U32.HI R5, RZ, R8, R5 ;  /* 0x00000008ff057219 */ /* 0x000fe40000011605 */
[----:B------:R-:W-:Y:S02]  /*1020*/  SHF.R.U32.HI R16, RZ, R7, R16 ;  /* 0x00000007ff107219 */ /* 0x000fe40000011610 */
[----:B------:R-:W-:Y:S01]  /*1030*/  SEL R5, R14, R5, !P1 ;  /* 0x000000050e057207 */ /* 0x000fe20004800000 */
[----:B--2---:R-:W-:Y:S01]  /*1040*/  IMAD.HI.U32 R13, R11, R2, RZ ;  /* 0x000000020b0d7227 */ /* 0x004fe200078e00ff */
[----:B------:R-:W-:-:S03]  /*1050*/  SEL R16, R15, R16, !P2 ;  /* 0x000000100f107207 */ /* 0x000fc60005000000 */
[----:B------:R-:W-:Y:S01]  /*1060*/  IMAD.HI.U32 R6, R12, R2, RZ ;  /* 0x000000020c067227 */ /* 0x000fe200078e00ff */
[----:B------:R-:W-:-:S04]  /*1070*/  @P0 SHF.R.U32.HI R11, RZ, R3, R13 ;  /* 0x00000003ff0b0219 */ /* 0x000fc8000001160d */
[----:B------:R-:W-:Y:S01]  /*1080*/  @P0 SHF.R.U32.HI R12, RZ, R3, R6 ;  /* 0x00000003ff0c0219 */ /* 0x000fe20000011606 */
[----:B------:R-:W-:-:S04]  /*1090*/  IMAD R11, R11, R10, RZ ;  /* 0x0000000a0b0b7224 */ /* 0x000fc800078e02ff */
[----:B------:R-:W-:Y:S01]  /*10a0*/  IMAD R6, R12, R10, RZ ;  /* 0x0000000a0c067224 */ /* 0x000fe200078e02ff */
[----:B------:R-:W-:-:S04]  /*10b0*/  ISETP.GE.AND P1, PT, R5, R11, PT ;  /* 0x0000000b0500720c */ /* 0x000fc80003f26270 */
[----:B------:R-:W-:Y:S01]  /*10c0*/  ISETP.GE.OR P1, PT, R16, R6, P1 ;  /* 0x000000061000720c */ /* 0x000fe20000f26670 */
[----:B------:R-:W-:-:S05]  /*10d0*/  IMAD.HI.U32 R6, R5, R2, RZ ;  /* 0x0000000205067227 */ /* 0x000fca00078e00ff */
[----:B------:R-:W-:-:S04]  /*10e0*/  SHF.R.U32.HI R6, RZ, R3, R6 ;  /* 0x00000003ff067219 */ /* 0x000fc80000011606 */
[----:B------:R-:W-:-:S03]  /*10f0*/  SEL R6, R5, R6, !P0 ;  /* 0x0000000605067207 */ /* 0x000fc60004000000 */
[----:B------:R-:W-:Y:S01]  /*1100*/  @!P1 IMAD.HI.U32 R7, R16, R2, RZ ;  /* 0x0000000210079227 */ /* 0x000fe200078e00ff */
[----:B------:R-:W-:-:S04]  /*1110*/  IADD3 R2, PT, PT, -R6, RZ, RZ ;  /* 0x000000ff06027210 */ /* 0x000fc80007ffe1ff */
[----:B------:R-:W-:Y:S01]  /*1120*/  @!P1 SHF.R.U32.HI R3, RZ, R3, R7 ;  /* 0x00000003ff039219 */ /* 0x000fe20000011607 */
[----:B------:R-:W-:Y:S01]  /*1130*/  IMAD R2, R10, R2, R5 ;  /* 0x000000020a027224 */ /* 0x000fe200078e0205 */
[----:B------:R-:W-:Y:S02]  /*1140*/  IADD3 R7, PT, PT, -R5, RZ, RZ ;  /* 0x000000ff05077210 */ /* 0x000fe40007ffe1ff */
[----:B------:R-:W-:-:S03]  /*1150*/  @!P1 SEL R3, R16, R3, !P0 ;  /* 0x0000000310039207 */ /* 0x000fc60004000000 */
[----:B------:R-:W-:Y:S02]  /*1160*/  IMAD R7, R4, R7, R14 ;  /* 0x0000000704077224 */ /* 0x000fe400078e020e */
[--C-:B------:R-:W-:Y:S02]  /*1170*/  @!P1 IMAD.IADD R6, R6, 0x1, -R3.reuse ;  /* 0x0000000106069824 */ /* 0x100fe400078e0a03 */
[----:B------:R-:W-:Y:S01]  /*1180*/  @!P1 IMAD R3, R2, R12, R3 ;  /* 0x0000000c02039224 */ /* 0x000fe200078e0203 */
[----:B------:R-:W-:Y:S01]  /*1190*/  IADD3 R2, PT, PT, -R16, RZ, RZ ;  /* 0x000000ff10027210 */ /* 0x000fe20007ffe1ff */
[----:B------:R-:W-:Y:S02]  /*11a0*/  @!P1 IMAD R5, R6, R10, R16 ;  /* 0x0000000a06059224 */ /* 0x000fe400078e0210 */
[----:B------:R-:W-:Y:S02]  /*11b0*/  @!P1 IMAD.MOV.U32 R16, RZ, RZ, R3 ;  /* 0x000000ffff109224 */ /* 0x000fe400078e0003 */
[----:B------:R-:W-:-:S02]  /*11c0*/  IMAD R2, R9, R2, R15 ;  /* 0x0000000209027224 */ /* 0x000fc400078e020f */
[----:B------:R-:W-:Y:S02]  /*11d0*/  IMAD R14, R5, R4, R7 ;  /* 0x00000004050e7224 */ /* 0x000fe400078e0207 */
[----:B------:R-:W-:Y:S02]  /*11e0*/  IMAD R15, R16, R9, R2 ;  /* 0x00000009100f7224 */ /* 0x000fe400078e0202 */
.L_x_15:
[----:B------:R-:W1:Y:S01]  /*11f0*/  LDCU UR4, c[0x0][0xb30] ;  /* 0x00016600ff0477ac */ /* 0x000e620008000800 */
[----:B------:R-:W2:Y:S08]  /*1200*/  S2UR UR37, SR_CgaCtaId ;  /* 0x00000000002579c3 */ /* 0x000eb00000008800 */
[----:B------:R-:W3:Y:S01]  /*1210*/  LDC R40, c[0x0][0xb24] ;  /* 0x0002c900ff287b82 */ /* 0x000ee20000000800 */
[----:B-1----:R-:W-:-:S09]  /*1220*/  UISETP.NE.AND UP1, UPT, UR4, 0x1, UPT ;  /* 0x000000010400788c */ /* 0x002fd2000bf25270 */
[----:B--2---:R-:W-:Y:S05]  /*1230*/  BRA.U UP1, `(.L_x_16) ;  /* 0x0000000101407547 */ /* 0x004fea000b800000 */
[----:B------:R-:W1:Y:S08]  /*1240*/  LDC.64 R4, c[0x0][0xb10] ;  /* 0x0002c400ff047b82 */ /* 0x000e700000000a00 */
[----:B------:R-:W2:Y:S08]  /*1250*/  LDC.64 R2, c[0x0][0xb18] ;  /* 0x0002c600ff027b82 */ /* 0x000eb00000000a00 */
[----:B------:R-:W4:Y:S08]  /*1260*/  LDC R6, c[0x0][0xb20] ;  /* 0x0002c800ff067b82 */ /* 0x000f300000000800 */
[----:B------:R-:W3:Y:S01]  /*1270*/  LDC R7, c[0x0][0xb0c] ;  /* 0x0002c300ff077b82 */ /* 0x000ee20000000800 */
[----:B-1----:R-:W-:-:S05]  /*1280*/  IMAD.HI.U32 R4, R15, R4, RZ ;  /* 0x000000040f047227 */ /* 0x002fca00078e00ff */
[----:B------:R-:W-:Y:S01]  /*1290*/  SHF.R.U32.HI R4, RZ, R5, R4 ;  /* 0x00000005ff047219 */ /* 0x000fe20000011604 */
[----:B--2---:R-:W-:Y:S01]  /*12a0*/  IMAD.HI.U32 R3, R14, R3, RZ ;  /* 0x000000030e037227 */ /* 0x004fe200078e00ff */
[----:B------:R-:W-:-:S04]  /*12b0*/  ISETP.NE.AND P0, PT, R2, 0x1, PT ;  /* 0x000000010200780c */ /* 0x000fc80003f05270 */
[----:B----4-:R-:W-:-:S04]  /*12c0*/  SHF.R.U32.HI R3, RZ, R6, R3 ;  /* 0x00000006ff037219 */ /* 0x010fc80000011603 */
[----:B------:R-:W-:Y:S02]  /*12d0*/  SEL R3, R14, R3, !P0 ;  /* 0x000000030e037207 */ /* 0x000fe40004000000 */
[----:B---3--:R-:W-:-:S04]  /*12e0*/  ISETP.NE.AND P1, PT, R7, 0x1, PT ;  /* 0x000000010700780c */ /* 0x008fc80003f25270 */
[----:B------:R-:W-:-:S05]  /*12f0*/  SEL R4, R15, R4, !P1 ;  /* 0x000000040f047207 */ /* 0x000fca0004800000 */
[----:B------:R-:W-:Y:S02]  /*1300*/  IMAD.IADD R5, R3, 0x1, -R4 ;  /* 0x0000000103057824 */ /* 0x000fe400078e0a04 */
[----:B------:R-:W-:Y:S02]  /*1310*/  IMAD.IADD R3, R4, 0x1, -R3 ;  /* 0x0000000104037824 */ /* 0x000fe400078e0a03 */
[----:B------:R-:W-:Y:S02]  /*1320*/  IMAD R15, R5, R7, R15 ;  /* 0x00000007050f7224 */ /* 0x000fe400078e020f */
[----:B------:R-:W-:-:S07]  /*1330*/  IMAD R14, R3, R2, R14 ;  /* 0x00000002030e7224 */ /* 0x000fce00078e020e */
.L_x_16:
[----:B------:R-:W-:Y:S01]  /*1340*/  BAR.SYNC.DEFER_BLOCKING 0x0 ;  /* 0x0000000000007b1d */ /* 0x000fe20000010000 */
[----:B------:R-:W-:Y:S01]  /*1350*/  UISETP.NE.AND UP1, UPT, UR8, 0x2, UPT ;  /* 0x000000020800788c */ /* 0x000fe2000bf25270 */
[----:B------:R-:W-:Y:S02]  /*1360*/  ISETP.NE.OR P5, PT, R0, 0x2, !P5 ;  /* 0x000000020000780c */ /* 0x000fe40006fa5670 */
[----:B------:R-:W-:-:S06]  /*1370*/  LOP3.LUT R2, R93, 0x1f, RZ, 0xc0, !PT ;  /* 0x0000001f5d027812 */ /* 0x000fcc00078ec0ff */
[----:B------:R-:W-:Y:S05]  /*1380*/  BRA.U UP1, `(.L_x_17) ;  /* 0x0000001101b47547 */ /* 0x000fea000b800000 */
[----:B------:R-:W1:Y:S01]  /*1390*/  LDCU UR13, c[0x0][0x38c] ;  /* 0x00007180ff0d77ac */ /* 0x000e620008000800 */
[----:B------:R-:W2:Y:S01]  /*13a0*/  LDC R8, c[0x0][0x370] ;  /* 0x0000dc00ff087b82 */ /* 0x000ea20000000800 */
[----:B------:R-:W-:Y:S01]  /*13b0*/  PLOP3.LUT P1, PT, PT, PT, UP2, 0x80, 0x8 ;  /* 0x000000000008781c */ /* 0x000fe20003f2f028 */
[----:B------:R-:W-:Y:S01]  /*13c0*/  IMAD.MOV.U32 R17, RZ, RZ, 0x1 ;  /* 0x00000001ff117424 */ /* 0x000fe200078e00ff */
[----:B------:R-:W-:Y:S01]  /*13d0*/  ISETP.EQ.OR P4, PT, R2, RZ, P5 ;  /* 0x000000ff0200720c */ /* 0x000fe20002f82670 */
[----:B------:R-:W-:Y:S01]  /*13e0*/  IMAD.MOV.U32 R16, RZ, RZ, RZ ;  /* 0x000000ffff107224 */ /* 0x000fe200078e00ff */
[----:B------:R-:W-:Y:S02]  /*13f0*/  PLOP3.LUT P1, PT, P1, PT, PT, 0x8, 0x80 ;  /* 0x000000000080781c */ /* 0x000fe40000f2e170 */
[----:B------:R-:W-:Y:S01]  /*1400*/  CS2R R12, SRZ ;  /* 0x00000000000c7805 */ /* 0x000fe2000001ff00 */
[----:B------:R-:W-:Y:S01]  /*1410*/  IMAD.MOV.U32 R11, RZ, RZ, 0x1 ;  /* 0x00000001ff0b7424 */ /* 0x000fe200078e00ff */
[----:B------:R-:W4:Y:S01]  /*1420*/  LDC R0, c[0x0][0x374] ;  /* 0x0000dd00ff007b82 */ /* 0x000f220000000800 */
[----:B------:R-:W2:Y:S01]  /*1430*/  LDCU.64 UR22, c[0x0][0x348] ;  /* 0x00006900ff1677ac */ /* 0x000ea20008000a00 */
[----:B------:R-:W-:Y:S01]  /*1440*/  UMOV UR6, URZ ;  /* 0x000000ff00067c82 */ /* 0x000fe20008000000 */
[----:B-1----:R-:W-:-:S04]  /*1450*/  UIADD3 UR5, UPT, UPT, UR13, 0x7f, URZ ;  /* 0x0000007f0d057890 */ /* 0x002fc8000fffe0ff */
[----:B------:R-:W-:-:S04]  /*1460*/  USHF.R.S32.HI UR4, URZ, 0x1f, UR5 ;  /* 0x0000001fff047899 */ /* 0x000fc80008011405 */
[----:B------:R-:W-:-:S04]  /*1470*/  ULEA.HI UR4, UR4, UR5, URZ, 0x7 ;  /* 0x0000000504047291 */ /* 0x000fc8000f8f38ff */
[----:B------:R-:W-:Y:S02]  /*1480*/  USHF.R.S32.HI UR15, URZ, 0x7, UR4 ;  /* 0x00000007ff0f7899 */ /* 0x000fe40008011404 */
[----:B------:R-:W-:Y:S02]  /*1490*/  UIADD3 UR4, UPT, UPT, UR13, -0x1, URZ ;  /* 0xffffffff0d047890 */ /* 0x000fe4000fffe0ff */
[----:B------:R-:W-:Y:S02]  /*14a0*/  UISETP.LT.U32.AND UP0, UPT, UR15, 0x4, UPT ;  /* 0x000000040f00788c */ /* 0x000fe4000bf01070 */
[----:B------:R-:W-:Y:S02]  /*14b0*/  UISETP.GE.U32.AND UP1, UPT, UR4, -0xff, UPT ;  /* 0xffffff010400788c */ /* 0x000fe4000bf26070 */
[----:B------:R-:W-:Y:S02]  /*14c0*/  USEL UR14, UR15, 0x4, UP0 ;  /* 0x000000040f0e7887 */ /* 0x000fe40008000000 */
[----:B------:R-:W-:-:S02]  /*14d0*/  UIADD3 UR13, UPT, UPT, UR13, 0xfe, URZ ;  /* 0x000000fe0d0d7890 */ /* 0x000fc4000fffe0ff */
[----:B------:R-:W-:Y:S02]  /*14e0*/  UIADD3 UR5, UPT, UPT, UR14, -0x1, URZ ;  /* 0xffffffff0e057890 */ /* 0x000fe4000fffe0ff */
[----:B------:R-:W-:-:S03]  /*14f0*/  UIADD3 UR7, UPT, UPT, UR15, -UR14, URZ ;  /* 0x8000000e0f077290 */ /* 0x000fc6000fffe0ff */
[----:B------:R-:W-:-:S04]  /*1500*/  @UP1 UIADD3 UR5, UPT, UPT, UR14, URZ, URZ ;  /* 0x000000ff0e051290 */ /* 0x000fc8000fffe0ff */
[----:B--2---:R-:W-:-:S12]  /*1510*/  UIADD3 UR5, UPT, UPT, UR5, 0x1, URZ ;  /* 0x0000000105057890 */ /* 0x004fd8000fffe0ff */
.L_x_35:
[----:B------:R-:W-:Y:S01]  /*1520*/  UISETP.NE.AND UP0, UPT, UR37, URZ, UPT ;  /* 0x000000ff2500728c */ /* 0x000fe2000bf05270 */
[----:B------:R-:W1:Y:S08]  /*1530*/  S2UR UR37, SR_CgaCtaId ;  /* 0x00000000002579c3 */ /* 0x000e700000008800 */
[----:B------:R-:W-:Y:S05]  /*1540*/  BRA.U UP0, `(.L_x_18) ;  /* 0x0000000100347547 */ /* 0x000fea000b800000 */
[----:B------:R-:W2:Y:S01]  /*1550*/  S2R R2, SR_CgaCtaId ;  /* 0x0000000000027919 */ /* 0x000ea20000008800 */
[----:B------:R-:W-:-:S04]  /*1560*/  MOV R3, 0x400 ;  /* 0x0000040000037802 */ /* 0x000fc80000000f00 */
[----:B--2---:R-:W-:Y:S02]  /*1570*/  LEA R2, R2, R3, 0x18 ;  /* 0x0000000302027211 */ /* 0x004fe400078ec0ff */
[----:B------:R-:W-:-:S03]  /*1580*/  SHF.L.U32 R3, R11, 0x1f, RZ ;  /* 0x0000001f0b037819 */ /* 0x000fc600000006ff */
[----:B------:R-:W-:-:S04]  /*1590*/  IMAD R2, R12, 0x8, R2 ;  /* 0x000000080c027824 */ /* 0x000fc800078e0202 */
[----:B------:R-:W2:Y:S02]  /*15a0*/  SYNCS.PHASECHK.TRANS64.TRYWAIT P0, [R2+URZ+0xf0], R3 ;  /* 0x0000f003020075a7 */ /* 0x000ea400080011ff */
[----:B--2---:R-:W-:Y:S05]  /*15b0*/  @!P0 BRA `(.L_x_19) ;  /* 0x0000006000748947 */ /* 0x004fea0003800000 */
.L_x_115:
[----:B------:R-:W-:Y:S01]  /*15c0*/  VIADD R12, R12, 0x1 ;  /* 0x000000010c0c7836 */ /* 0x000fe20000000000 */
[----:B------:R2:W-:Y:S04]  /*15d0*/  SYNCS.ARRIVE.TRANS64.A1T0 RZ, [R2+URZ+0xe0], RZ ;  /* 0x0000e0ff02ff79a7 */ /* 0x0005e800081000ff */
[----:B------:R-:W-:-:S04]  /*15e0*/  ISETP.NE.AND P0, PT, R12, 0x2, PT ;  /* 0x000000020c00780c */ /* 0x000fc80003f05270 */
[----:B------:R-:W-:Y:S02]  /*15f0*/  SEL R12, R12, RZ, P0 ;  /* 0x000000ff0c0c7207 */ /* 0x000fe40000000000 */
[----:B--2---:R-:W-:-:S04]  /*1600*/  SEL R2, RZ, 0x1, P0 ;  /* 0x00000001ff027807 */ /* 0x004fc80000000000 */
[----:B------:R-:W-:-:S07]  /*1610*/  LOP3.LUT R11, R11, R2, RZ, 0x3c, !PT ;  /* 0x000000020b0b7212 */ /* 0x000fce00078e3cff */
.L_x_18:
[----:B------:R-:W-:Y:S01]  /*1620*/  UMOV UR4, 0x400 ;  /* 0x0000040000047882 */ /* 0x000fe20000000000 */
[----:B------:R-:W-:Y:S01]  /*1630*/  SHF.L.U32 R2, R17, 0x1f, RZ ;  /* 0x0000001f11027819 */ /* 0x000fe200000006ff */
[----:B-1----:R-:W-:Y:S01]  /*1640*/  ULEA UR4, UR37, UR4, 0x18 ;  /* 0x0000000425047291 */ /* 0x002fe2000f8ec0ff */
[----:B------:R-:W-:Y:S01]  /*1650*/  R2UR UR35, R15 ;  /* 0x000000000f2372ca */ /* 0x000fe200000e0000 */
[----:B------:R-:W-:Y:S01]  /*1660*/  UISETP.GE.U32.AND UP0, UPT, UR13, 0xff, UPT ;  /* 0x000000ff0d00788c */ /* 0x000fe2000bf06070 */
[----:B------:R-:W-:Y:S01]  /*1670*/  R2UR UR19, R14 ;  /* 0x000000000e1372ca */ /* 0x000fe200000e0000 */
[----:B------:R-:W-:Y:S01]  /*1680*/  ULEA UR8, UR6, UR4, 0x3 ;  /* 0x0000000406087291 */ /* 0x000fe2000f8e18ff */
[----:B------:R-:W-:-:S08]  /*1690*/  UMOV UR29, URZ ;  /* 0x000000ff001d7c82 */ /* 0x000fd00008000000 */
[----:B------:R1:W2:Y:S01]  /*16a0*/  SYNCS.PHASECHK.TRANS64.TRYWAIT P0, [UR8+0x20], R2 ;  /* 0x00002002ff0075a7 */ /* 0x0002a20008001108 */
[----:B------:R-:W-:Y:S02]  /*16b0*/  USHF.L.U32 UR35, UR35, 0x7, URZ ;  /* 0x0000000723237899 */ /* 0x000fe400080006ff */
[----:B------:R-:W-:Y:S01]  /*16c0*/  USHF.L.U32 UR19, UR19, 0x6, URZ ;  /* 0x0000000613137899 */ /* 0x000fe200080006ff */
[----:B------:R-:W-:Y:S11]  /*16d0*/  BRA.U !UP0, `(.L_x_20) ;  /* 0x0000000108d87547 */ /* 0x000ff6000b800000 */
[----:B------:R-:W-:Y:S01]  /*16e0*/  UMOV UR21, URZ ;  /* 0x000000ff00157c82 */ /* 0x000fe20008000000 */
[----:B------:R-:W-:-:S05]  /*16f0*/  UMOV UR42, UR6 ;  /* 0x00000006002a7c82 */ /* 0x000fca0008000000 */
.L_x_25:
[----:B-1----:R-:W-:Y:S01]  /*1700*/  ULEA UR33, UR42, UR4, 0x3 ;  /* 0x000000042a217291 */ /* 0x002fe2000f8e18ff */
[----:B--2---:R-:W-:Y:S01]  /*1710*/  @!P5 MOV R3, 0xc000 ;  /* 0x0000c0000003d802 */ /* 0x004fe20000000f00 */
[----:B--2---:R-:W-:Y:S10]  /*1720*/  @P0 BRA `(.L_x_21) ;  /* 0x00000000000c0947 */ /* 0x004ff40003800000 */
[----:B------:R-:W-:-:S04]  /*1730*/  SHF.L.U32 R4, R17, 0x1f, RZ ;  /* 0x0000001f11047819 */ /* 0x000fc800000006ff */
[----:B------:R-:W2:Y:S02]  /*1740*/  SYNCS.PHASECHK.TRANS64.TRYWAIT P0, [UR33+0x20], R4 ;  /* 0x00002004ff0075a7 */ /* 0x000ea40008001121 */
[----:B--2---:R-:W-:Y:S05]  /*1750*/  @!P0 BRA `(.L_x_22) ;  /* 0x0000006000208947 */ /* 0x004fea0003800000 */
.L_x_21:
[----:B------:R2:W-:Y:S01]  /*1760*/  @!P5 SYNCS.ARRIVE.TRANS64 RZ, [UR33], R3 ;  /* 0x00000003ffffd9a7 */ /* 0x0005e20008000021 */
[----:B------:R-:W-:Y:S04]  /*1770*/  BSSY.RECONVERGENT B0, `(.L_x_23) ;  /* 0x0000003000007945 */ /* 0x000fe80003800200 */
[----:B------:R-:W-:Y:S05]  /*1780*/  @P4 BRA `(.L_x_24) ;  /* 0x0000000000044947 */ /* 0x000fea0003800000 */
[----:B------:R-:W-:Y:S05]  /*1790*/  BPT.TRAP 0x1 ;  /* 0x000000040000795c */ /* 0x000fea0000300000 */
.L_x_24:
[----:B------:R-:W-:Y:S05]  /*17a0*/  BSYNC.RECONVERGENT B0 ;  /* 0x0000000000007941 */ /* 0x000fea0003800200 */
.L_x_23:
[----:B------:R-:W-:Y:S02]  /*17b0*/  UIADD3 UR6, UPT, UPT, UR42, 0x1, URZ ;  /* 0x000000012a067890 */ /* 0x000fe4000fffe0ff */
[----:B------:R-:W-:Y:S02]  /*17c0*/  ULEA UR24, UR42, UR4, 0xf ;  /* 0x000000042a187291 */ /* 0x000fe4000f8e78ff */
[----:B------:R-:W-:Y:S02]  /*17d0*/  UISETP.NE.AND UP0, UPT, UR6, 0x4, UPT ;  /* 0x000000040600788c */ /* 0x000fe4000bf05270 */
[----:B------:R-:W-:Y:S02]  /*17e0*/  UIADD3 UR40, UP1, UPT, UR22, 0x80, URZ ;  /* 0x0000008016287890 */ /* 0x000fe4000ff3e0ff */
[----:B------:R-:W-:Y:S02]  /*17f0*/  USEL UR9, URZ, 0x1, UP0 ;  /* 0x00000001ff097887 */ /* 0x000fe40008000000 */
[----:B------:R-:W-:-:S02]  /*1800*/  USEL UR6, UR6, URZ, UP0 ;  /* 0x000000ff06067287 */ /* 0x000fc40008000000 */
[----:B------:R-:W-:Y:S02]  /*1810*/  USHF.L.U32 UR34, UR21, 0x7, URZ ;  /* 0x0000000715227899 */ /* 0x000fe400080006ff */
[----:B------:R-:W-:Y:S01]  /*1820*/  ULEA UR8, UR6, UR4, 0x3 ;  /* 0x0000000406087291 */ /* 0x000fe2000f8e18ff */
[----:B------:R-:W-:Y:S01]  /*1830*/  LOP3.LUT R17, R17, UR9, RZ, 0x3c, !PT ;  /* 0x0000000911117c12 */ /* 0x000fe2000f8e3cff */
[----:B------:R-:W-:Y:S02]  /*1840*/  UIADD3 UR38, UP0, UPT, UR22, 0x180, URZ ;  /* 0x0000018016267890 */ /* 0x000fe4000ff1e0ff */
[----:B------:R-:W-:Y:S01]  /*1850*/  UIADD3.X UR41, UPT, UPT, URZ, UR23, URZ, UP1, !UPT ;  /* 0x00000017ff297290 */ /* 0x000fe20008ffe4ff */
[----:B-1----:R-:W-:Y:S01]  /*1860*/  SHF.L.U32 R2, R17, 0x1f, RZ ;  /* 0x0000001f11027819 */ /* 0x002fe200000006ff */
[----:B------:R-:W-:Y:S02]  /*1870*/  UIADD3 UR32, UPT, UPT, UR24, 0x6400, URZ ;  /* 0x0000640018207890 */ /* 0x000fe4000fffe0ff */
[----:B------:R-:W-:Y:S01]  /*1880*/  UIADD3 UR26, UPT, UPT, UR34, 0x40, URZ ;  /* 0x00000040221a7890 */ /* 0x000fe2000fffe0ff */
[----:B------:R1:W1:Y:S01]  /*1890*/  SYNCS.PHASECHK.TRANS64.TRYWAIT P0, [UR8+0x20], R2 ;  /* 0x00002002ff0075a7 */ /* 0x0002620008001108 */
[----:B------:R-:W-:-:S02]  /*18a0*/  ULEA UR8, UR42, UR4, 0xe ;  /* 0x000000042a087291 */ /* 0x000fc4000f8e70ff */
[----:B------:R-:W-:Y:S02]  /*18b0*/  UIADD3 UR24, UPT, UPT, UR24, 0xa400, URZ ;  /* 0x0000a40018187890 */ /* 0x000fe4000fffe0ff */
[----:B------:R-:W-:Y:S02]  /*18c0*/  UIADD3.X UR39, UPT, UPT, URZ, UR23, URZ, UP0, !UPT ;  /* 0x00000017ff277290 */ /* 0x000fe400087fe4ff */
[----:B------:R-:W-:Y:S02]  /*18d0*/  UIADD3 UR16, UPT, UPT, UR8, 0x26400, URZ ;  /* 0x0002640008107890 */ /* 0x000fe4000fffe0ff */
[----:B------:R-:W-:Y:S01]  /*18e0*/  UIADD3 UR8, UPT, UPT, UR8, 0x28400, URZ ;  /* 0x0002840008087890 */ /* 0x000fe2000fffe0ff */
[----:B------:R-:W-:Y:S01]  /*18f0*/  UMOV UR30, 0x0 ;  /* 0x00000000001e7882 */ /* 0x000fe20000000000 */
[----:B------:R-:W-:Y:S01]  /*1900*/  UMOV UR31, 0x10000000 ;  /* 0x10000000001f7882 */ /* 0x000fe20000000000 */
[----:B------:R-:W-:Y:S01]  /*1910*/  UMOV UR25, UR33 ;  /* 0x0000002100197c82 */ /* 0x000fe20008000000 */
[----:B------:R-:W-:Y:S01]  /*1920*/  UMOV UR27, UR35 ;  /* 0x00000023001b7c82 */ /* 0x000fe20008000000 */
[----:B------:R-:W-:Y:S01]  /*1930*/  UMOV UR28, UR36 ;  /* 0x00000024001c7c82 */ /* 0x000fe20008000000 */
[----:B------:R-:W-:Y:S01]  /*1940*/  UMOV UR17, UR33 ;  /* 0x0000002100117c82 */ /* 0x000fe20008000000 */
[----:B------:R-:W-:Y:S01]  /*1950*/  UMOV UR20, UR36 ;  /* 0x0000002400147c82 */ /* 0x000fe20008000000 */
[----:B------:R-:W-:Y:S01]  /*1960*/  UMOV UR18, UR34 ;  /* 0x0000002200127c82 */ /* 0x000fe20008000000 */
[----:B------:R1:W-:Y:S01]  /*1970*/  UTMALDG.3D [UR32], [UR40], desc[UR30] ;  /* 0x00001e20280075b4 */ /* 0x0003e20008011000 */
[----:B------:R-:W-:Y:S01]  /*1980*/  UMOV UR11, UR19 ;  /* 0x00000013000b7c82 */ /* 0x000fe20008000000 */
[----:B------:R-:W-:Y:S01]  /*1990*/  UMOV UR12, UR36 ;  /* 0x00000024000c7c82 */ /* 0x000fe20008000000 */
[----:B------:R-:W-:Y:S01]  /*19a0*/  UMOV UR9, UR33 ;  /* 0x0000002100097c82 */ /* 0x000fe20008000000 */
[----:B------:R-:W-:Y:S01]  /*19b0*/  UMOV UR10, UR26 ;  /* 0x0000001a000a7c82 */ /* 0x000fe20008000000 */
[----:B------:R-:W-:Y:S01]  /*19c0*/  UIADD3 UR21, UPT, UPT, UR21, 0x1, URZ ;  /* 0x0000000115157890 */ /* 0x000fe2000fffe0ff */
[----:B------:R-:W-:Y:S01]  /*19d0*/  UMOV UR29, UR5 ;  /* 0x00000005001d7c82 */ /* 0x000fe20008000000 */
[----:B------:R1:W-:Y:S02]  /*19e0*/  UTMALDG.3D [UR24], [UR40], desc[UR30] ;  /* 0x00001e18280075b4 */ /* 0x0003e40008011000 */
[----:B------:R-:W-:Y:S01]  /*19f0*/  UISETP.NE.AND UP0, UPT, UR21, UR5, UPT ;  /* 0x000000051500728c */ /* 0x000fe2000bf05270 */
[----:B------:R-:W-:Y:S01]  /*1a00*/  UMOV UR42, UR6 ;  /* 0x00000006002a7c82 */ /* 0x000fe20008000000 */
[----:B------:R1:W-:Y:S01]  /*1a10*/  UTMALDG.3D [UR16], [UR38], desc[UR30] ;  /* 0x00001e10260075b4 */ /* 0x0003e20008011000 */
[----:B------:R1:W-:Y:S06]  /*1a20*/  UTMALDG.3D [UR8], [UR38], desc[UR30] ;  /* 0x00001e08260075b4 */ /* 0x0003ec0008011000 */
[----:B------:R-:W-:Y:S05]  /*1a30*/  BRA.U UP0, `(.L_x_25) ;  /* 0xfffffffd00307547 */ /* 0x000fea000b83ffff */
.L_x_20:
[----:B-1----:R-:W-:Y:S01]  /*1a40*/  ULEA UR8, UR6, UR4, 0x3 ;  /* 0x0000000406087291 */ /* 0x002fe2000f8e18ff */
[----:B------:R-:W-:Y:S01]  /*1a50*/  SHF.L.U32 R2, R17, 0x1f, RZ ;  /* 0x0000001f11027819 */ /* 0x000fe200000006ff */
[----:B------:R-:W-:Y:S01]  /*1a60*/  @!P1 SYNCS.ARRIVE.TRANS64.A1T0 RZ, [UR4+0x78], RZ ;  /* 0x000078ffffff99a7 */ /* 0x000fe20008100004 */
[----:B------:R-:W-:-:S06]  /*1a70*/  UISETP.GT.AND UP0, UPT, UR15, UR14, UPT ;  /* 0x0000000e0f00728c */ /* 0x000fcc000bf04270 */
[----:B--2---:R1:W2:Y:S03]  /*1a80*/  SYNCS.PHASECHK.TRANS64.TRYWAIT P0, [UR8+0x20], R2 ;  /* 0x00002002ff0075a7 */ /* 0x0042a60008001108 */
[----:B------:R-:W-:Y:S05]  /*1a90*/  BRA.U !UP0, `(.L_x_26) ;  /* 0x0000000108d47547 */ /* 0x000fea000b800000 */
[----:B------:R-:W-:Y:S01]  /*1aa0*/  UIADD3 UR21, UPT, UPT, UR7, UR29, URZ ;  /* 0x0000001d07157290 */ /* 0x000fe2000fffe0ff */
[----:B------:R-:W-:-:S11]  /*1ab0*/  UMOV UR42, UR6 ;  /* 0x00000006002a7c82 */ /* 0x000fd60008000000 */
.L_x_31:
[----:B-1----:R-:W-:Y:S01]  /*1ac0*/  ULEA UR33, UR42, UR4, 0x3 ;  /* 0x000000042a217291 */ /* 0x002fe2000f8e18ff */
[----:B--2---:R-:W-:Y:S01]  /*1ad0*/  @!P5 MOV R3, 0xc000 ;  /* 0x0000c0000003d802 */ /* 0x004fe20000000f00 */
[----:B--2---:R-:W-:Y:S10]  /*1ae0*/  @P0 BRA `(.L_x_27) ;  /* 0x00000000000c0947 */ /* 0x004ff40003800000 */
[----:B------:R-:W-:-:S04]  /*1af0*/  SHF.L.U32 R4, R17, 0x1f, RZ ;  /* 0x0000001f11047819 */ /* 0x000fc800000006ff */
[----:B------:R-:W2:Y:S02]  /*1b00*/  SYNCS.PHASECHK.TRANS64.TRYWAIT P0, [UR33+0x20], R4 ;  /* 0x00002004ff0075a7 */ /* 0x000ea40008001121 */
[----:B--2---:R-:W-:Y:S05]  /*1b10*/  @!P0 BRA `(.L_x_28) ;  /* 0x0000005c00488947 */ /* 0x004fea0003800000 */
.L_x_27:
[----:B------:R2:W-:Y:S01]  /*1b20*/  @!P5 SYNCS.ARRIVE.TRANS64 RZ, [UR33], R3 ;  /* 0x00000003ffffd9a7 */ /* 0x0005e20008000021 */
[----:B------:R-:W-:Y:S04]  /*1b30*/  BSSY.RECONVERGENT B0, `(.L_x_29) ;  /* 0x0000003000007945 */ /* 0x000fe80003800200 */
[----:B------:R-:W-:Y:S05]  /*1b40*/  @P4 BRA `(.L_x_30) ;  /* 0x0000000000044947 */ /* 0x000fea0003800000 */
[----:B------:R-:W-:Y:S05]  /*1b50*/  BPT.TRAP 0x1 ;  /* 0x000000040000795c */ /* 0x000fea0000300000 */
.L_x_30:
[----:B------:R-:W-:Y:S05]  /*1b60*/  BSYNC.RECONVERGENT B0 ;  /* 0x0000000000007941 */ /* 0x000fea0003800200 */
.L_x_29:
        /* <DEDUP_REMOVED lines=32> */
[----:B------:R-:W-:Y:S01]  /*1d70*/  UMOV UR10, UR26 ;  /* 0x0000001a000a7c82 */ /* 0x000fe20008000000 */
[----:B------:R-:W-:Y:S01]  /*1d80*/  UIADD3 UR29, UPT, UPT, UR29, 0x1, URZ ;  /* 0x000000011d1d7890 */ /* 0x000fe2000fffe0ff */
[----:B------:R1:W-:Y:S01]  /*1d90*/  UTMALDG.3D [UR24], [UR40], desc[UR30] ;  /* 0x00001e18280075b4 */ /* 0x0003e20008011000 */
[----:B------:R-:W-:-:S02]  /*1da0*/  UMOV UR42, UR6 ;  /* 0x00000006002a7c82 */ /* 0x000fc40008000000 */
[----:B------:R-:W-:Y:S01]  /*1db0*/  UISETP.NE.AND UP0, UPT, UR29, UR21, UPT ;  /* 0x000000151d00728c */ /* 0x000fe2000bf05270 */
[----:B------:R1:W-:Y:S01]  /*1dc0*/  UTMALDG.3D [UR16], [UR38], desc[UR30] ;  /* 0x00001e10260075b4 */ /* 0x0003e20008011000 */
[----:B------:R1:W-:Y:S07]  /*1dd0*/  UTMALDG.3D [UR8], [UR38], desc[UR30] ;  /* 0x00001e08260075b4 */ /* 0x0003ee0008011000 */
[----:B------:R-:W-:Y:S05]  /*1de0*/  BRA.U UP0, `(.L_x_31) ;  /* 0xfffffffd00347547 */ /* 0x000fea000b83ffff */
.L_x_26:
[C---:B-1----:R-:W-:Y:S01]  /*1df0*/  LEA R2, R16.reuse, UR4, 0x3 ;  /* 0x0000000410027c11 */ /* 0x042fe2000f8e18ff */
[----:B------:R-:W-:Y:S01]  /*1e00*/  NOP ;  /* 0x0000000000007918 */ /* 0x000fe20000000000 */
[----:B--2---:R-:W-:Y:S02]  /*1e10*/  SHF.L.U32 R3, R13, 0x1f, RZ ;  /* 0x0000001f0d037819 */ /* 0x004fe400000006ff */
[----:B------:R-:W-:Y:S02]  /*1e20*/  LEA R4, R16, UR4, 0x4 ;  /* 0x0000000410047c11 */ /* 0x000fe4000f8e20ff */
[----:B------:R-:W1:Y:S02]  /*1e30*/  SYNCS.PHASECHK.TRANS64.TRYWAIT P0, [R2+URZ+0x80], R3 ;  /* 0x00008003020075a7 */ /* 0x000e6400080011ff */
[----:B-1----:R-:W-:Y:S05]  /*1e40*/  @!P0 BRA `(.L_x_32) ;  /* 0x0000005800948947 */ /* 0x002fea0003800000 */
.L_x_118:
[----:B------:R-:W2:Y:S01]  /*1e50*/  LDS.128 R4, [R4+0x110] ;  /* 0x0001100004047984 */ /* 0x000ea20000000c00 */
[----:B---3--:R-:W-:Y:S01]  /*1e60*/  ISETP.GE.AND P0, PT, R40, 0x1, PT ;  /* 0x000000012800780c */ /* 0x008fe20003f06270 */
[----:B-1----:R-:W-:Y:S01]  /*1e70*/  VIADD R2, R2, 0x90 ;  /* 0x0000009002027836 */ /* 0x002fe20000000000 */
[----:B------:R-:W-:Y:S01]  /*1e80*/  @!PT LDS RZ, [RZ] ;  /* 0x00000000fffff984 */ /* 0x000fe20000000800 */
[----:B------:R-:W-:Y:S01]  /*1e90*/  @!PT LDS RZ, [RZ] ;  /* 0x00000000fffff984 */ /* 0x000fe20000000800 */
[----:B------:R-:W-:Y:S01]  /*1ea0*/  @!PT LDS RZ, [RZ] ;  /* 0x00000000fffff984 */ /* 0x000fe20000000800 */
[----:B------:R-:W-:Y:S01]  /*1eb0*/  @!PT LDS RZ, [RZ] ;  /* 0x00000000fffff984 */ /* 0x000fe20000000800 */
[----:B------:R1:W-:Y:S06]  /*1ec0*/  MEMBAR.ALL.CTA ;  /* 0x0000000000007992 */ /* 0x0003ec0000008000 */
[----:B-1----:R-:W1:Y:S01]  /*1ed0*/  FENCE.VIEW.ASYNC.S ;  /* 0x00000000000073c6 */ /* 0x002e620000000000 */
[----:B------:R-:W-:-:S04]  /*1ee0*/  PRMT R2, RZ, 0x654, R2 ;  /* 0x00000654ff027816 */ /* 0x000fc80000000002 */
[----:B-1----:R1:W-:Y:S01]  /*1ef0*/  SYNCS.ARRIVE.TRANS64.RED.A1T0 RZ, [R2+URZ], RZ ;  /* 0x000000ff02ff79a7 */ /* 0x0023e200081004ff */
[----:B--2---:R-:W-:-:S13]  /*1f00*/  LOP3.LUT P2, RZ, R6, 0x1, RZ, 0xc0, !PT ;  /* 0x0000000106ff7812 */ /* 0x004fda000784c0ff */
[----:B------:R-:W-:Y:S01]  /*1f10*/  @P2 SHF.R.U32.HI R3, RZ, 0x10, R5 ;  /* 0x00000010ff032819 */ /* 0x000fe20000011605 */
[----:B------:R-:W-:Y:S01]  /*1f20*/  VOTEU.ANY UP0, P2 ;  /* 0x0000000000ff7886 */ /* 0x000fe20001000100 */
[----:B------:R-:W-:Y:S02]  /*1f30*/  @P2 MOV R10, R4 ;  /* 0x00000004000a2202 */ /* 0x000fe40000000f00 */
[----:B------:R-:W-:Y:S02]  /*1f40*/  @P2 R2UR.BROADCAST UR8, R3 ;  /* 0x00000000030822ca */ /* 0x000fe400008e0000 */
[----:B------:R-:W-:-:S11]  /*1f50*/  @P2 LOP3.LUT R9, R5, 0xffff, RZ, 0xc0, !PT ;  /* 0x0000ffff05092812 */ /* 0x000fd600078ec0ff */
[----:B------:R-:W-:Y:S01]  /*1f60*/  @UP0 UMOV UR36, UR8 ;  /* 0x0000000800240c82 */ /* 0x000fe20008000000 */
[----:B-1----:R-:W-:Y:S05]  /*1f70*/  @!P0 BRA `(.L_x_33) ;  /* 0x0000000000b88947 */ /* 0x002fea0003800000 */
[----:B------:R-:W4:Y:S01]  /*1f80*/  LDC.64 R4, c[0x0][0xb18] ;  /* 0x0002c600ff047b82 */ /* 0x000f220000000a00 */
[----:B------:R-:W-:-:S07]  /*1f90*/  ISETP.NE.AND P3, PT, R40, 0x1, PT ;  /* 0x000000012800780c */ /* 0x000fce0003f65270 */
[----:B------:R-:W1:Y:S08]  /*1fa0*/  LDC.64 R6, c[0x0][0xb10] ;  /* 0x0002c400ff067b82 */ /* 0x000e700000000a00 */
[----:B------:R-:W2:Y:S08]  /*1fb0*/  LDC R14, c[0x0][0xb20] ;  /* 0x0002c800ff0e7b82 */ /* 0x000eb00000000800 */
[----:B------:R-:W3:Y:S01]  /*1fc0*/  LDC R15, c[0x0][0xb0c] ;  /* 0x0002c300ff0f7b82 */ /* 0x000ee20000000800 */
[----:B----4-:R-:W-:Y:S01]  /*1fd0*/  IMAD.HI.U32 R19, R0, R5, RZ ;  /* 0x0000000500137227 */ /* 0x010fe200078e00ff */
[----:B------:R-:W-:-:S03]  /*1fe0*/  ISETP.NE.AND P0, PT, R4, 0x1, PT ;  /* 0x000000010400780c */ /* 0x000fc60003f05270 */
[----:B------:R-:W-:-:S03]  /*1ff0*/  IMAD.HI.U32 R5, R9, R5, RZ ;  /* 0x0000000509057227 */ /* 0x000fc600078e00ff */
[----:B------:R-:W4:Y:S01]  /*2000*/  LDC.64 R2, c[0x0][0xb28] ;  /* 0x0002ca00ff027b82 */ /* 0x000f220000000a00 */
[----:B-1----:R-:W-:-:S04]  /*2010*/  IMAD.HI.U32 R20, R8, R6, RZ ;  /* 0x0000000608147227 */ /* 0x002fc800078e00ff */
[----:B------:R-:W-:Y:S01]  /*2020*/  IMAD.HI.U32 R21, R10, R6, RZ ;  /* 0x000000060a157227 */ /* 0x000fe200078e00ff */
[----:B------:R-:W-:Y:S02]  /*2030*/  SHF.R.U32.HI R20, RZ, R7, R20 ;  /* 0x00000007ff147219 */ /* 0x000fe40000011614 */
[-C--:B--2---:R-:W-:Y:S02]  /*2040*/  SHF.R.U32.HI R19, RZ, R14.reuse, R19 ;  /* 0x0000000eff137219 */ /* 0x084fe40000011613 */
[----:B------:R-:W-:Y:S02]  /*2050*/  SHF.R.U32.HI R5, RZ, R14, R5 ;  /* 0x0000000eff057219 */ /* 0x000fe40000011605 */
[----:B------:R-:W-:Y:S02]  /*2060*/  SEL R19, R0, R19, !P0 ;  /* 0x0000001300137207 */ /* 0x000fe40004000000 */
[----:B------:R-:W-:Y:S02]  /*2070*/  SHF.R.U32.HI R21, RZ, R7, R21 ;  /* 0x00000007ff157219 */ /* 0x000fe40000011615 */
[----:B---3--:R-:W-:-:S02]  /*2080*/  ISETP.NE.AND P1, PT, R15, 0x1, PT ;  /* 0x000000010f00780c */ /* 0x008fc40003f25270 */
[----:B------:R-:W-:Y:S02]  /*2090*/  SEL R5, R9, R5, !P0 ;  /* 0x0000000509057207 */ /* 0x000fe40004000000 */
[----:B------:R-:W-:Y:S02]  /*20a0*/  SEL R20, R8, R20, !P1 ;  /* 0x0000001408147207 */ /* 0x000fe40004800000 */
[----:B------:R-:W-:Y:S01]  /*20b0*/  SEL R21, R10, R21, !P1 ;  /* 0x000000150a157207 */ /* 0x000fe20004800000 */
[----:B----4-:R-:W-:-:S04]  /*20c0*/  IMAD.HI.U32 R18, R19, R2, RZ ;  /* 0x0000000213127227 */ /* 0x010fc800078e00ff */
        /* <DEDUP_REMOVED lines=10> */
[----:B------:R-:W-:-:S04]  /*2170*/  @!P0 IMAD.HI.U32 R7, R21, R2, RZ ;  /* 0x0000000215078227 */ /* 0x000fc800078e00ff */
[----:B------:R-:W-:Y:S01]  /*2180*/  IMAD.MOV R2, RZ, RZ, -R6 ;  /* 0x000000ffff027224 */ /* 0x000fe200078e0a06 */
[----:B------:R-:W-:Y:S02]  /*2190*/  @!P0 SHF.R.U32.HI R3, RZ, R3, R7 ;  /* 0x00000003ff038219 */ /* 0x000fe40000011607 */
[----:B------:R-:W-:Y:S01]  /*21a0*/  IADD3 R7, PT, PT, -R5, RZ, RZ ;  /* 0x000000ff05077210 */ /* 0x000fe20007ffe1ff */
[----:B------:R-:W-:Y:S01]  /*21b0*/  IMAD R2, R40, R2, R5 ;  /* 0x0000000228027224 */ /* 0x000fe200078e0205 */
        /* <DEDUP_REMOVED lines=10> */
.L_x_33:
[----:B------:R-:W1:Y:S02]  /*2260*/  LDCU UR8, c[0x0][0xb30] ;  /* 0x00016600ff0877ac */ /* 0x000e640008000800 */
[----:B-1----:R-:W-:-:S09]  /*2270*/  UISETP.NE.AND UP0, UPT, UR8, 0x1, UPT ;  /* 0x000000010800788c */ /* 0x002fd2000bf05270 */
[----:B------:R-:W-:Y:S05]  /*2280*/  BRA.U UP0, `(.L_x_34) ;  /* 0x0000000100407547 */ /* 0x000fea000b800000 */
[----:B------:R-:W1:Y:S08]  /*2290*/  LDC.64 R4, c[0x0][0xb10] ;  /* 0x0002c400ff047b82 */ /* 0x000e700000000a00 */
[----:B------:R-:W2:Y:S08]  /*22a0*/  LDC.64 R2, c[0x0][0xb18] ;  /* 0x0002c600ff027b82 */ /* 0x000eb00000000a00 */
[----:B------:R-:W3:Y:S08]  /*22b0*/  LDC R6, c[0x0][0xb20] ;  /* 0x0002c800ff067b82 */ /* 0x000ef00000000800 */
[----:B------:R-:W4:Y:S01]  /*22c0*/  LDC R7, c[0x0][0xb0c] ;  /* 0x0002c300ff077b82 */ /* 0x000f220000000800 */
[----:B-1----:R-:W-:-:S05]  /*22d0*/  IMAD.HI.U32 R4, R10, R4, RZ ;  /* 0x000000040a047227 */ /* 0x002fca00078e00ff */
[----:B------:R-:W-:Y:S01]  /*22e0*/  SHF.R.U32.HI R4, RZ, R5, R4 ;  /* 0x00000005ff047219 */ /* 0x000fe20000011604 */
[----:B--2---:R-:W-:Y:S01]  /*22f0*/  IMAD.HI.U32 R3, R9, R3, RZ ;  /* 0x0000000309037227 */ /* 0x004fe200078e00ff */
[----:B------:R-:W-:-:S04]  /*2300*/  ISETP.NE.AND P0, PT, R2, 0x1, PT ;  /* 0x000000010200780c */ /* 0x000fc80003f05270 */
[----:B---3--:R-:W-:-:S04]  /*2310*/  SHF.R.U32.HI R3, RZ, R6, R3 ;  /* 0x00000006ff037219 */ /* 0x008fc80000011603 */
[----:B------:R-:W-:Y:S02]  /*2320*/  SEL R3, R9, R3, !P0 ;  /* 0x0000000309037207 */ /* 0x000fe40004000000 */
[----:B----4-:R-:W-:-:S04]  /*2330*/  ISETP.NE.AND P1, PT, R7, 0x1, PT ;  /* 0x000000010700780c */ /* 0x010fc80003f25270 */
[----:B------:R-:W-:-:S05]  /*2340*/  SEL R4, R10, R4, !P1 ;  /* 0x000000040a047207 */ /* 0x000fca0004800000 */
[----:B------:R-:W-:Y:S02]  /*2350*/  IMAD.IADD R5, R3, 0x1, -R4 ;  /* 0x0000000103057824 */ /* 0x000fe400078e0a04 */
[----:B------:R-:W-:Y:S02]  /*2360*/  IMAD.IADD R3, R4, 0x1, -R3 ;  /* 0x0000000104037824 */ /* 0x000fe400078e0a03 */
[----:B------:R-:W-:Y:S02]  /*2370*/  IMAD R10, R5, R7, R10 ;  /* 0x00000007050a7224 */ /* 0x000fe400078e020a */
[----:B------:R-:W-:-:S07]  /*2380*/  IMAD R9, R3, R2, R9 ;  /* 0x0000000203097224 */ /* 0x000fce00078e0209 */
.L_x_34:
[----:B------:R-:W-:Y:S01]  /*2390*/  VIADD R16, R16, 0x1 ;  /* 0x0000000110107836 */ /* 0x000fe20000000000 */
[----:B------:R-:W-:Y:S01]  /*23a0*/  PLOP3.LUT P1, PT, PT, PT, PT, 0x80, 0x8 ;  /* 0x000000000008781c */ /* 0x000fe20003f2f070 */
[----:B------:R-:W-:Y:S02]  /*23b0*/  IMAD.IADD R15, R10, 0x1, R87 ;  /* 0x000000010a0f7824 */ /* 0x000fe400078e0257 */
[----:B------:R-:W-:Y:S01]  /*23c0*/  IMAD.IADD R14, R9, 0x1, R86 ;  /* 0x00000001090e7824 */ /* 0x000fe200078e0256 */
[----:B------:R-:W-:-:S04]  /*23d0*/  ISETP.NE.AND P0, PT, R16, 0x2, PT ;  /* 0x000000021000780c */ /* 0x000fc80003f05270 */
[----:B------:R-:W-:Y:S02]  /*23e0*/  SEL R2, RZ, 0x1, P0 ;  /* 0x00000001ff027807 */ /* 0x000fe40000000000 */
[----:B------:R-:W-:Y:S02]  /*23f0*/  SEL R16, R16, RZ, P0 ;  /* 0x000000ff10107207 */ /* 0x000fe40000000000 */
[----:B------:R-:W-:Y:S01]  /*2400*/  LOP3.LUT R13, R13, R2, RZ, 0x3c, !PT ;  /* 0x000000020d0d7212 */ /* 0x000fe200078e3cff */
[----:B------:R-:W-:Y:S06]  /*2410*/  @P2 BRA `(.L_x_35) ;  /* 0xfffffff000402947 */ /* 0x000fec000383ffff */
[----:B------:R-:W-:Y:S01]  /*2420*/  UIADD3 UR4, UPT, UPT, UR4, 0x20, URZ ;  /* 0x0000002004047890 */ /* 0x000fe2000fffe0ff */
[----:B------:R-:W-:-:S03]  /*2430*/  SHF.L.U32 R2, R17, 0x1f, RZ ;  /* 0x0000001f11027819 */ /* 0x000fc600000006ff */
[----:B------:R-:W-:-:S09]  /*2440*/  ULEA UR5, UR6, UR4, 0x3 ;  /* 0x0000000406057291 */ /* 0x000fd2000f8e18ff */
[----:B------:R-:W1:Y:S02]  /*2450*/  SYNCS.PHASECHK.TRANS64.TRYWAIT P0, [UR5], R2 ;  /* 0x00000002ff0075a7 */ /* 0x000e640008001105 */
[----:B-1----:R-:W-:Y:S05]  /*2460*/  @!P0 BRA `(.L_x_36) ;  /* 0x0000005400208947 */ /* 0x002fea0003800000 */
.L_x_120:
[----:B------:R-:W-:-:S04]  /*2470*/  UIADD3 UR6, UPT, UPT, UR6, 0x1, URZ ;  /* 0x0000000106067890 */ /* 0x000fc8000fffe0ff */
[----:B------:R-:W-:-:S04]  /*2480*/  UISETP.NE.AND UP0, UPT, UR6, 0x4, UPT ;  /* 0x000000040600788c */ /* 0x000fc8000bf05270 */
[----:B------:R-:W-:Y:S02]  /*2490*/  USEL UR7, URZ, 0x1, UP0 ;  /* 0x00000001ff077887 */ /* 0x000fe40008000000 */
[----:B------:R-:W-:-:S04]  /*24a0*/  USEL UR6, UR6, URZ, UP0 ;  /* 0x000000ff06067287 */ /* 0x000fc80008000000 */
[----:B------:R-:W-:Y:S01]  /*24b0*/  ULEA UR5, UR6, UR4, 0x3 ;  /* 0x0000000406057291 */ /* 0x000fe2000f8e18ff */
[----:B-1----:R-:W-:-:S04]  /*24c0*/  LOP3.LUT R2, R17, UR7, RZ, 0x3c, !PT ;  /* 0x0000000711027c12 */ /* 0x002fc8000f8e3cff */
[----:B------:R-:W-:-:S04]  /*24d0*/  SHF.L.U32 R3, R2, 0x1f, RZ ;  /* 0x0000001f02037819 */ /* 0x000fc800000006ff */
[----:B------:R-:W1:Y:S02]  /*24e0*/  SYNCS.PHASECHK.TRANS64.TRYWAIT P0, [UR5], R3 ;  /* 0x00000003ff0075a7 */ /* 0x000e640008001105 */
[----:B-1----:R-:W-:Y:S05]  /*24f0*/  @!P0 BRA `(.L_x_37) ;  /* 0x0000005400148947 */ /* 0x002fea0003800000 */
.L_x_122:
[----:B------:R-:W-:-:S04]  /*2500*/  UIADD3 UR6, UPT, UPT, UR6, 0x1, URZ ;  /* 0x0000000106067890 */ /* 0x000fc8000fffe0ff */
[----:B------:R-:W-:-:S04]  /*2510*/  UISETP.NE.AND UP0, UPT, UR6, 0x4, UPT ;  /* 0x000000040600788c */ /* 0x000fc8000bf05270 */
[----:B------:R-:W-:Y:S02]  /*2520*/  USEL UR7, URZ, 0x1, UP0 ;  /* 0x00000001ff077887 */ /* 0x000fe40008000000 */
[----:B------:R-:W-:-:S04]  /*2530*/  USEL UR6, UR6, URZ, UP0 ;  /* 0x000000ff06067287 */ /* 0x000fc80008000000 */
[----:B------:R-:W-:Y:S01]  /*2540*/  ULEA UR5, UR6, UR4, 0x3 ;  /* 0x0000000406057291 */ /* 0x000fe2000f8e18ff */
[----:B------:R-:W-:-:S04]  /*2550*/  LOP3.LUT R2, R2, UR7, RZ, 0x3c, !PT ;  /* 0x0000000702027c12 */ /* 0x000fc8000f8e3cff */
[----:B-1----:R-:W-:-:S04]  /*2560*/  SHF.L.U32 R3, R2, 0x1f, RZ ;  /* 0x0000001f02037819 */ /* 0x002fc800000006ff */
[----:B------:R-:W1:Y:S02]  /*2570*/  SYNCS.PHASECHK.TRANS64.TRYWAIT P0, [UR5], R3 ;  /* 0x00000003ff0075a7 */ /* 0x000e640008001105 */
[----:B-1----:R-:W-:Y:S05]  /*2580*/  @!P0 BRA `(.L_x_38) ;  /* 0x0000005400088947 */ /* 0x002fea0003800000 */
.L_x_124:
[----:B------:R-:W-:-:S04]  /*2590*/  UIADD3 UR6, UPT, UPT, UR6, 0x1, URZ ;  /* 0x0000000106067890 */ /* 0x000fc8000fffe0ff */
[----:B------:R-:W-:-:S04]  /*25a0*/  UISETP.NE.AND UP0, UPT, UR6, 0x4, UPT ;  /* 0x000000040600788c */ /* 0x000fc8000bf05270 */
[----:B------:R-:W-:Y:S02]  /*25b0*/  USEL UR5, URZ, 0x1, UP0 ;  /* 0x00000001ff057887 */ /* 0x000fe40008000000 */
[----:B------:R-:W-:-:S04]  /*25c0*/  USEL UR6, UR6, URZ, UP0 ;  /* 0x000000ff06067287 */ /* 0x000fc80008000000 */
[----:B------:R-:W-:Y:S01]  /*25d0*/  ULEA UR6, UR6, UR4, 0x3 ;  /* 0x0000000406067291 */ /* 0x000fe2000f8e18ff */
[----:B------:R-:W-:-:S04]  /*25e0*/  LOP3.LUT R2, R2, UR5, RZ, 0x3c, !PT ;  /* 0x0000000502027c12 */ /* 0x000fc8000f8e3cff */
[----:B------:R-:W-:Y:S01]  /*25f0*/  SHF.L.U32 R2, R2, 0x1f, RZ ;  /* 0x0000001f02027819 */ /* 0x000fe200000006ff */
[----:B-1--4-:R-:W-:-:S07]  /*2600*/  IMAD.U32 R0, RZ, RZ, UR6 ;  /* 0x00000006ff007e24 */ /* 0x012fce000f8e00ff */
.L_x_39:
[----:B-1----:R1:W2:Y:S02]  /*2610*/  SYNCS.PHASECHK.TRANS64.TRYWAIT P0, [R0+URZ], R2 ;  /* 0x00000002000075a7 */ /* 0x0022a400080011ff */
[----:B--2---:R-:W-:Y:S05]  /*2620*/  @!P0 NANOSLEEP.SYNCS 0x989680 ;  /* 0x009896800000895d */ /* 0x004fea0003900000 */
[----:B------:R-:W2:Y:S02]  /*2630*/  @!P0 SYNCS.PHASECHK.TRANS64 P0, [R0+URZ], R2 ;  /* 0x00000002000085a7 */ /* 0x000ea400080010ff */
[----:B--2---:R-:W-:Y:S05]  /*2640*/  @P0 EXIT ;  /* 0x000000000000094d */ /* 0x004fea0003800000 */
[----:B------:R-:W-:Y:S05]  /*2650*/  BRA `(.L_x_39) ;  /* 0xfffffffc00ec7947 */ /* 0x000fea000383ffff */
.L_x_17:
[----:B------:R-:W-:-:S04]  /*2660*/  UISETP.NE.AND UP1, UPT, UR37, URZ, UPT ;  /* 0x000000ff2500728c */ /* 0x000fc8000bf25270 */
[----:B------:R-:W-:-:S09]  /*2670*/  UISETP.NE.OR UP1, UPT, UR8, 0x1, UP1 ;  /* 0x000000010800788c */ /* 0x000fd20008f25670 */
[----:B------:R-:W-:Y:S05]  /*2680*/  BRA.U UP1, `(.L_x_40) ;  /* 0x0000000501487547 */ /* 0x000fea000b800000 */
[----:B------:R-:W-:Y:S01]  /*2690*/  ISETP.NE.AND P2, PT, R2, RZ, PT ;  /* 0x000000ff0200720c */ /* 0x000fe20003f45270 */
[----:B------:R-:W-:Y:S01]  /*26a0*/  IMAD.MOV.U32 R12, RZ, RZ, 0x1 ;  /* 0x00000001ff0c7424 */ /* 0x000fe200078e00ff */
[----:B------:R-:W-:Y:S02]  /*26b0*/  CS2R R10, SRZ ;  /* 0x00000000000a7805 */ /* 0x000fe4000001ff00 */
[----:B------:R-:W-:Y:S01]  /*26c0*/  CS2R R8, SRZ ;  /* 0x0000000000087805 */ /* 0x000fe2000001ff00 */
[----:B------:R-:W-:Y:S01]  /*26d0*/  UMOV UR4, 0x400 ;  /* 0x0000040000047882 */ /* 0x000fe20000000000 */
[----:B------:R-:W-:Y:S01]  /*26e0*/  UMOV UR6, URZ ;  /* 0x000000ff00067c82 */ /* 0x000fe20008000000 */
[----:B------:R-:W-:-:S12]  /*26f0*/  ULEA UR37, UR37, UR4, 0x18 ;  /* 0x0000000425257291 */ /* 0x000fd8000f8ec0ff */
.L_x_44:
[----:B------:R-:W-:Y:S02]  /*2700*/  LEA R0, R8, UR37, 0x3 ;  /* 0x0000002508007c11 */ /* 0x000fe4000f8e18ff */
[----:B------:R-:W-:-:S03]  /*2710*/  SHF.L.U32 R4, R9, 0x1f, RZ ;  /* 0x0000001f09047819 */ /* 0x000fc600000006ff */
[----:B------:R-:W-:Y:S01]  /*2720*/  VIADD R5, R0, 0xf0 ;  /* 0x000000f000057836 */ /* 0x000fe20000000000 */
[----:B------:R-:W1:Y:S02]  /*2730*/  SYNCS.PHASECHK.TRANS64.TRYWAIT P0, [R0+URZ+0xe0], R4 ;  /* 0x0000e004000075a7 */ /* 0x000e6400080011ff */
[----:B-1----:R-:W-:Y:S05]  /*2740*/  @!P0 BRA `(.L_x_41) ;  /* 0x0000005000b08947 */ /* 0x002fea0003800000 */
.L_x_125:
[----:B------:R-:W-:Y:S01]  /*2750*/  ULEA UR5, UR6, UR37, 0x3 ;  /* 0x0000002506057291 */ /* 0x000fe2000f8e18ff */
[----:B-1----:R-:W-:Y:S01]  /*2760*/  PRMT R0, RZ, 0x654, R5 ;  /* 0x00000654ff007816 */ /* 0x002fe20000000005 */
[----:B------:R-:W-:Y:S01]  /*2770*/  @!P2 IMAD.MOV.U32 R4, RZ, RZ, 0x10 ;  /* 0x00000010ff04a424 */ /* 0x000fe200078e00ff */
[----:B------:R-:W-:Y:S01]  /*2780*/  SHF.L.U32 R5, R12, 0x1f, RZ ;  /* 0x0000001f0c057819 */ /* 0x000fe200000006ff */
[----:B------:R-:W-:Y:S01]  /*2790*/  UIADD3 UR4, UPT, UPT, UR5, 0x80, URZ ;  /* 0x0000008005047890 */ /* 0x000fe2000fffe0ff */
[----:B------:R1:W-:Y:S05]  /*27a0*/  SYNCS.ARRIVE.TRANS64.RED.A1T0 RZ, [R0+URZ], RZ ;  /* 0x000000ff00ff79a7 */ /* 0x0003ea00081004ff */
[----:B------:R-:W-:Y:S01]  /*27b0*/  IMAD.U32 R6, RZ, RZ, UR4 ;  /* 0x00000004ff067e24 */ /* 0x000fe2000f8e00ff */
[----:B------:R-:W2:Y:S04]  /*27c0*/  SYNCS.PHASECHK.TRANS64.TRYWAIT P0, [UR5+0x90], R5 ;  /* 0x00009005ff0075a7 */ /* 0x000ea80008001105 */
[----:B------:R-:W-:Y:S01]  /*27d0*/  PRMT R6, R2, 0x654, R6 ;  /* 0x0000065402067816 */ /* 0x000fe20000000006 */
[----:B-12---:R-:W-:Y:S06]  /*27e0*/  @!P0 BRA `(.L_x_42) ;  /* 0x00000050009c8947 */ /* 0x006fec0003800000 */
.L_x_127:
[----:B------:R-:W-:Y:S01]  /*27f0*/  ULEA UR4, UR6, UR37, 0x4 ;  /* 0x0000002506047291 */ /* 0x000fe2000f8e20ff */
[----:B------:R-:W-:Y:S01]  /*2800*/  SEL R3, R6, R3, !P2 ;  /* 0x0000000306037207 */ /* 0x000fe20005000000 */
[----:B------:R-:W-:Y:S01]  /*2810*/  UIADD3 UR5, UPT, UPT, UR5, 0x80, URZ ;  /* 0x0000008005057890 */ /* 0x000fe2000fffe0ff */
[----:B-1----:R-:W-:Y:S01]  /*2820*/  LEA R0, R11, UR37, 0x3 ;  /* 0x000000250b007c11 */ /* 0x002fe2000f8e18ff */
[----:B------:R-:W-:Y:S01]  /*2830*/  UIADD3 UR4, UPT, UPT, UR4, 0x110, URZ ;  /* 0x0000011004047890 */ /* 0x000fe2000fffe0ff */
[----:B------:R1:W-:Y:S01]  /*2840*/  @!P2 SYNCS.ARRIVE.TRANS64.RED RZ, [R3+URZ], R4 ;  /* 0x0000000403ffa9a7 */ /* 0x0003e200080004ff */
[----:B------:R-:W-:Y:S01]  /*2850*/  UIADD3 UR6, UPT, UPT, UR6, 0x1, URZ ;  /* 0x0000000106067890 */ /* 0x000fe2000fffe0ff */
[----:B------:R-:W-:-:S03]  /*2860*/  VIADD R8, R8, 0x1 ;  /* 0x0000000108087836 */ /* 0x000fc60000000000 */
[----:B------:R-:W-:Y:S02]  /*2870*/  UISETP.NE.AND UP0, UPT, UR6, 0x2, UPT ;  /* 0x000000020600788c */ /* 0x000fe4000bf05270 */
[----:B------:R-:W-:Y:S01]  /*2880*/  ISETP.NE.AND P0, PT, R8, 0x2, PT ;  /* 0x000000020800780c */ /* 0x000fe20003f05270 */
[----:B------:R-:W-:Y:S06]  /*2890*/  UGETNEXTWORKID.BROADCAST [UR4], [UR5] ;  /* 0x00000000040073ca */ /* 0x000fec0008000100 */
[----:B------:R-:W-:Y:S02]  /*28a0*/  USEL UR4, URZ, 0x1, UP0 ;  /* 0x00000001ff047887 */ /* 0x000fe40008000000 */
[----:B------:R-:W-:-:S04]  /*28b0*/  USEL UR6, UR6, URZ, UP0 ;  /* 0x000000ff06067287 */ /* 0x000fc80008000000 */
[----:B------:R-:W-:Y:S02]  /*28c0*/  LOP3.LUT R12, R12, UR4, RZ, 0x3c, !PT ;  /* 0x000000040c0c7c12 */ /* 0x000fe4000f8e3cff */
[----:B-1----:R-:W-:-:S04]  /*28d0*/  SHF.L.U32 R4, R10, 0x1f, RZ ;  /* 0x0000001f0a047819 */ /* 0x002fc800000006ff */
[----:B------:R-:W1:Y:S02]  /*28e0*/  SYNCS.PHASECHK.TRANS64.TRYWAIT P1, [R0+URZ+0x80], R4 ;  /* 0x00008004000075a7 */ /* 0x000e6400080211ff */
[----:B-1----:R-:W-:Y:S05]  /*28f0*/  @!P1 BRA `(.L_x_43) ;  /* 0x0000005000709947 */ /* 0x002fea0003800000 */
.L_x_128:
[C---:B-1----:R-:W-:Y:S01]  /*2900*/  LEA R4, R11.reuse, UR37, 0x4 ;  /* 0x000000250b047c11 */ /* 0x042fe2000f8e20ff */
[----:B------:R-:W-:Y:S01]  /*2910*/  VIADD R0, R0, 0x90 ;  /* 0x0000009000007836 */ /* 0x000fe20000000000 */
[----:B------:R-:W-:Y:S01]  /*2920*/  SEL R8, R8, RZ, P0 ;  /* 0x000000ff08087207 */ /* 0x000fe20000000000 */
[----:B------:R-:W-:-:S03]  /*2930*/  VIADD R11, R11, 0x1 ;  /* 0x000000010b0b7836 */ /* 0x000fc60000000000 */
[----:B------:R-:W1:Y:S01]  /*2940*/  LDS.128 R4, [R4+0x110] ;  /* 0x0001100004047984 */ /* 0x000e620000000c00 */
[----:B------:R-:W-:Y:S02]  /*2950*/  PRMT R0, RZ, 0x654, R0 ;  /* 0x00000654ff007816 */ /* 0x000fe40000000000 */
[C---:B------:R-:W-:Y:S01]  /*2960*/  ISETP.NE.AND P1, PT, R11.reuse, 0x2, PT ;  /* 0x000000020b00780c */ /* 0x040fe20003f25270 */
[----:B------:R-:W-:Y:S01]  /*2970*/  @!PT LDS RZ, [RZ] ;  /* 0x00000000fffff984 */ /* 0x000fe20000000800 */
[----:B------:R-:W-:Y:S01]  /*2980*/  @!PT LDS RZ, [RZ] ;  /* 0x00000000fffff984 */ /* 0x000fe20000000800 */
[----:B------:R-:W-:Y:S01]  /*2990*/  @!PT LDS RZ, [RZ] ;  /* 0x00000000fffff984 */ /* 0x000fe20000000800 */
[----:B------:R-:W-:Y:S01]  /*29a0*/  @!PT LDS RZ, [RZ] ;  /* 0x00000000fffff984 */ /* 0x000fe20000000800 */
[----:B------:R2:W-:Y:S06]  /*29b0*/  MEMBAR.ALL.CTA ;  /* 0x0000000000007992 */ /* 0x0005ec0000008000 */
[----:B--2---:R-:W2:Y:S01]  /*29c0*/  FENCE.VIEW.ASYNC.S ;  /* 0x00000000000073c6 */ /* 0x004ea20000000000 */
[----:B------:R-:W-:Y:S01]  /*29d0*/  SEL R11, R11, RZ, P1 ;  /* 0x000000ff0b0b7207 */ /* 0x000fe20000800000 */
[----:B--2---:R2:W-:Y:S01]  /*29e0*/  SYNCS.ARRIVE.TRANS64.RED.A1T0 RZ, [R0+URZ], RZ ;  /* 0x000000ff00ff79a7 */ /* 0x0045e200081004ff */
[----:B-1----:R-:W-:-:S02]  /*29f0*/  LOP3.LUT P3, RZ, R6, 0x1, RZ, 0xc0, !PT ;  /* 0x0000000106ff7812 */ /* 0x002fc4000786c0ff */
[----:B------:R-:W-:-:S04]  /*2a00*/  SEL R4, RZ, 0x1, P1 ;  /* 0x00000001ff047807 */ /* 0x000fc80000800000 */
[----:B------:R-:W-:Y:S02]  /*2a10*/  LOP3.LUT R10, R10, R4, RZ, 0x3c, !PT ;  /* 0x000000040a0a7212 */ /* 0x000fe400078e3cff */
[----:B--2---:R-:W-:-:S04]  /*2a20*/  SEL R0, RZ, 0x1, P0 ;  /* 0x00000001ff007807 */ /* 0x004fc80000000000 */
[----:B------:R-:W-:Y:S01]  /*2a30*/  LOP3.LUT R9, R9, R0, RZ, 0x3c, !PT ;  /* 0x0000000009097212 */ /* 0x000fe200078e3cff */
[----:B------:R-:W-:Y:S06]  /*2a40*/  @P3 BRA `(.L_x_44) ;  /* 0xfffffffc002c3947 */ /* 0x000fec000383ffff */
[----:B------:R-:W-:Y:S01]  /*2a50*/  ULEA UR5, UR6, UR37, 0x3 ;  /* 0x0000002506057291 */ /* 0x000fe2000f8e18ff */
[----:B------:R-:W-:-:S08]  /*2a60*/  SHF.L.U32 R2, R12, 0x1f, RZ ;  /* 0x0000001f0c027819 */ /* 0x000fd000000006ff */
[----:B------:R-:W1:Y:S02]  /*2a70*/  SYNCS.PHASECHK.TRANS64 P0, [UR5+0x90], R2 ;  /* 0x00009002ff0075a7 */ /* 0x000e640008001005 */
[----:B-1----:R-:W-:Y:S05]  /*2a80*/  @P0 BRA `(.L_x_45) ;  /* 0x0000000000080947 */ /* 0x002fea0003800000 */
[----:B------:R-:W1:Y:S02]  /*2a90*/  SYNCS.PHASECHK.TRANS64.TRYWAIT P0, [UR5+0x90], R2 ;  /* 0x00009002ff0075a7 */ /* 0x000e640008001105 */
[----:B-1----:R-:W-:Y:S05]  /*2aa0*/  @!P0 BRA `(.L_x_46) ;  /* 0x0000005000188947 */ /* 0x002fea0003800000 */
.L_x_45:
[----:B------:R-:W-:-:S04]  /*2ab0*/  UIADD3 UR4, UPT, UPT, UR6, 0x1, URZ ;  /* 0x0000000106047890 */ /* 0x000fc8000fffe0ff */
[----:B------:R-:W-:-:S04]  /*2ac0*/  UISETP.NE.AND UP0, UPT, UR4, 0x2, UPT ;  /* 0x000000020400788c */ /* 0x000fc8000bf05270 */
[----:B------:R-:W-:Y:S02]  /*2ad0*/  USEL UR7, URZ, 0x1, UP0 ;  /* 0x00000001ff077887 */ /* 0x000fe40008000000 */
[----:B------:R-:W-:-:S04]  /*2ae0*/  USEL UR4, UR4, URZ, UP0 ;  /* 0x000000ff04047287 */ /* 0x000fc80008000000 */
[----:B------:R-:W-:Y:S01]  /*2af0*/  ULEA UR4, UR4, UR37, 0x3 ;  /* 0x0000002504047291 */ /* 0x000fe2000f8e18ff */
[----:B-1----:R-:W-:-:S04]  /*2b00*/  LOP3.LUT R2, R12, UR7, RZ, 0x3c, !PT ;  /* 0x000000070c027c12 */ /* 0x002fc8000f8e3cff */
[----:B------:R-:W-:-:S04]  /*2b10*/  SHF.L.U32 R0, R2, 0x1f, RZ ;  /* 0x0000001f02007819 */ /* 0x000fc800000006ff */
[----:B------:R-:W1:Y:S02]  /*2b20*/  SYNCS.PHASECHK.TRANS64 P0, [UR4+0x90], R0 ;  /* 0x00009000ff0075a7 */ /* 0x000e640008001004 */
[----:B-1----:R-:W-:Y:S05]  /*2b30*/  @P0 EXIT ;  /* 0x000000000000094d */ /* 0x002fea0003800000 */
[----:B------:R-:W-:Y:S02]  /*2b40*/  SHF.L.U32 R2, R2, 0x1f, RZ ;  /* 0x0000001f02027819 */ /* 0x000fe400000006ff */
[----:B------:R-:W-:-:S07]  /*2b50*/  MOV R0, UR4 ;  /* 0x0000000400007c02 */ /* 0x000fce0008000f00 */
.L_x_47:
[----:B-1----:R1:W2:Y:S02]  /*2b60*/  SYNCS.PHASECHK.TRANS64.TRYWAIT P0, [R0+URZ+0x90], R2 ;  /* 0x00009002000075a7 */ /* 0x0022a400080011ff */
[----:B--2---:R-:W-:Y:S05]  /*2b70*/  @!P0 NANOSLEEP.SYNCS 0x989680 ;  /* 0x009896800000895d */ /* 0x004fea0003900000 */
[----:B------:R-:W2:Y:S02]  /*2b80*/  @!P0 SYNCS.PHASECHK.TRANS64 P0, [R0+URZ+0x90], R2 ;  /* 0x00009002000085a7 */ /* 0x000ea400080010ff */
[----:B--2---:R-:W-:Y:S05]  /*2b90*/  @P0 EXIT ;  /* 0x000000000000094d */ /* 0x004fea0003800000 */
[----:B------:R-:W-:Y:S05]  /*2ba0*/  BRA `(.L_x_47) ;  /* 0xfffffffc00ec7947 */ /* 0x000fea000383ffff */
.L_x_40:
[----:B------:R-:W-:-:S09]  /*2bb0*/  UISETP.NE.AND UP1, UPT, UR8, URZ, UPT ;  /* 0x000000ff0800728c */ /* 0x000fd2000bf25270 */
[----:B------:R-:W-:Y:S05]  /*2bc0*/  BRA.U UP1, `(.L_x_48) ;  /* 0x0000001101247547 */ /* 0x000fea000b800000 */
[----:B------:R-:W-:Y:S01]  /*2bd0*/  UMOV UR4, 0x40 ;  /* 0x0000004000047882 */ /* 0x000fe20000000000 */
[----:B------:R-:W-:Y:S01]  /*2be0*/  NOP ;  /* 0x0000000000007918 */ /* 0x000fe20000000000 */
[----:B------:R-:W-:Y:S01]  /*2bf0*/  ULEA UR4, UR37, UR4, 0x18 ;  /* 0x0000000425047291 */ /* 0x000fe2000f8ec0ff */
[----:B------:R-:W-:Y:S02]  /*2c00*/  UMOV UR5, 0x400 ;  /* 0x0000040000057882 */ /* 0x000fe40000000000 */
[----:B------:R-:W-:-:S06]  /*2c10*/  ULEA UR37, UR37, UR5, 0x18 ;  /* 0x0000000525257291 */ /* 0x000fcc000f8ec0ff */
[----:B------:R-:W1:Y:S02]  /*2c20*/  LDS.U8 R0, [UR4+0x1c] ;  /* 0x00001c04ff007984 */ /* 0x000e640008000000 */
[----:B-1----:R-:W-:-:S13]  /*2c30*/  ISETP.NE.AND P0, PT, R0, RZ, PT ;  /* 0x000000ff0000720c */ /* 0x002fda0003f05270 */
[----:B------:R-:W-:Y:S05]  /*2c40*/  @P0 BRA `(.L_x_49) ;  /* 0x0000000000580947 */ /* 0x000fea0003800000 */
[----:B------:R-:W-:-:S13]  /*2c50*/  ELECT P0, URZ, PT ;  /* 0x0000000000ff782f */ /* 0x000fda0003800000 */
[----:B------:R-:W-:Y:S05]  /*2c60*/  @!P0 BRA `(.L_x_50) ;  /* 0x0000000000608947 */ /* 0x000fea0003800000 */
[----:B------:R-:W-:Y:S01]  /*2c70*/  UMOV UR5, 0x10 ;  /* 0x0000001000057882 */ /* 0x000fe20000000000 */
[----:B------:R-:W-:Y:S01]  /*2c80*/  HFMA2 R0, -RZ, RZ, 0, 5.9604644775390625e-08 ;  /* 0x00000001ff007431 */ /* 0x000fe200000001ff */
[----:B------:R-:W-:-:S03]  /*2c90*/  MOV R2, 0xffff ;  /* 0x0000ffff00027802 */ /* 0x000fc60000000f00 */
[----:B------:R-:W-:Y:S04]  /*2ca0*/  DEPBAR.LE SB1, 0x36 ;  /* 0x00009d800000791a */ /* 0x000fe80000000000 */
[----:B------:R-:W1:Y:S02]  /*2cb0*/  UTCATOMSWS.FIND_AND_SET.ALIGN UP0, UR5, UR5 ;  /* 0x00000005000575e3 */ /* 0x000e640008000800 */
[----:B-1----:R-:W-:Y:S01]  /*2cc0*/  MOV R3, UR5 ;  /* 0x0000000500037c02 */ /* 0x002fe20008000f00 */
[----:B------:R-:W-:Y:S06]  /*2cd0*/  BRA.U UP0, `(.L_x_51) ;  /* 0x0000000100187547 */ /* 0x000fec000b800000 */
.L_x_52:
[----:B------:R-:W-:Y:S05]  /*2ce0*/  NANOSLEEP 0x64 ;  /* 0x000000640000795d */ /* 0x000fea0003800000 */
[----:B------:R-:W-:-:S05]  /*2cf0*/  UMOV UR5, 0x10 ;  /* 0x0000001000057882 */ /* 0x000fca0000000000 */
[----:B------:R-:W-:Y:S04]  /*2d00*/  DEPBAR.LE SB1, 0x36 ;  /* 0x00009d800000791a */ /* 0x000fe80000000000 */
[----:B------:R-:W1:Y:S02]  /*2d10*/  UTCATOMSWS.FIND_AND_SET.ALIGN UP0, UR5, UR5 ;  /* 0x00000005000575e3 */ /* 0x000e640008000800 */
[----:B-1----:R-:W-:Y:S01]  /*2d20*/  MOV R3, UR5 ;  /* 0x0000000500037c02 */ /* 0x002fe20008000f00 */
[----:B------:R-:W-:Y:S05]  /*2d30*/  BRA.U !UP0, `(.L_x_52) ;  /* 0xfffffffd08e87547 */ /* 0x000fea000b83ffff */
.L_x_51:
[-C--:B------:R-:W-:Y:S02]  /*2d40*/  SHF.L.U32 R2, R2, R3.reuse, RZ ;  /* 0x0000000302027219 */ /* 0x080fe400000006ff */
[----:B------:R-:W-:Y:S01]  /*2d50*/  SHF.L.U32 R0, R0, R3, RZ ;  /* 0x0000000300007219 */ /* 0x000fe200000006ff */
[----:B------:R-:W-:Y:S02]  /*2d60*/  IMAD.SHL.U32 R3, R3, 0x20, RZ ;  /* 0x0000002003037824 */ /* 0x000fe400078e00ff */
[----:B------:R1:W-:Y:S04]  /*2d70*/  ATOMS.OR RZ, [UR4+0x14], R2 ;  /* 0x00001402ffff798c */ /* 0x0003e8000b000004 */
[----:B------:R1:W-:Y:S04]  /*2d80*/  ATOMS.OR RZ, [UR4+0x18], R0 ;  /* 0x00001800ffff798c */ /* 0x0003e8000b000004 */
[----:B------:R1:W-:Y:S01]  /*2d90*/  STS [UR37+0x130], R3 ;  /* 0x00013003ff007988 */ /* 0x0003e20008000825 */
[----:B------:R-:W-:Y:S05]  /*2da0*/  BRA `(.L_x_50) ;  /* 0x0000000000107947 */ /* 0x000fea0003800000 */
.L_x_49:
[----:B------:R-:W-:Y:S02]  /*2db0*/  MOV R0, 0xffffffff ;  /* 0xffffffff00007802 */ /* 0x000fe40000000f00 */
[----:B------:R-:W-:-:S03]  /*2dc0*/  MOV R2, 0x2df0 ;  /* 0x00002df000027802 */ /* 0x000fc60000000f00 */
[----:B------:R1:W-:Y:S04]  /*2dd0*/  STS [UR37+0x130], R0 ;  /* 0x00013000ff007988 */ /* 0x0003e80008000825 */
[----:B-1-3-5:R-:W-:Y:S05]  /*2de0*/  CALL.REL.NOINC `($__internal_1_$__cuda_sm10x_tcgen05_guardrail_trap_phase_invalid_during_alloc) ;  /* 0x0000005000ec7944 */ /* 0x02afea0003c00000 */
.L_x_50:
[----:B------:R-:W-:Y:S05]  /*2df0*/  WARPSYNC.ALL ;  /* 0x0000000000007948 */ /* 0x000fea0003800000 */
[----:B------:R-:W2:Y:S01]  /*2e00*/  S2UR UR5, SR_CgaCtaId ;  /* 0x00000000000579c3 */ /* 0x000ea20000008800 */
[----:B------:R-:W-:Y:S01]  /*2e10*/  UMOV UR4, 0x400 ;  /* 0x0000040000047882 */ /* 0x000fe20000000000 */
[----:B------:R-:W-:-:S06]  /*2e20*/  NOP ;  /* 0x0000000000007918 */ /* 0x000fcc0000000000 */
[----:B------:R-:W-:Y:S06]  /*2e30*/  BAR.ARV 0x6, 0xa0 ;  /* 0x0182800000007b1d */ /* 0x000fec0000002000 */
[----:B------:R-:W4:Y:S01]  /*2e40*/  LDCU UR7, c[0x0][0x38c] ;  /* 0x00007180ff0777ac */ /* 0x000f220008000800 */
[----:B------:R-:W-:Y:S01]  /*2e50*/  IMAD.MOV.U32 R11, RZ, RZ, 0x1 ;  /* 0x00000001ff0b7424 */ /* 0x000fe200078e00ff */
[----:B------:R-:W-:Y:S01]  /*2e60*/  CS2R R8, SRZ ;  /* 0x0000000000087805 */ /* 0x000fe2000001ff00 */
[----:B------:R-:W-:Y:S01]  /*2e70*/  IMAD.MOV.U32 R10, RZ, RZ, RZ ;  /* 0x000000ffff0a7224 */ /* 0x000fe200078e00ff */
[----:B------:R-:W3:Y:S01]  /*2e80*/  LDCU UR6, c[0x0][0x38c] ;  /* 0x00007180ff0677ac */ /* 0x000ee20008000800 */
[----:B------:R-:W-:Y:S01]  /*2e90*/  UMOV UR15, URZ ;  /* 0x000000ff000f7c82 */ /* 0x000fe20008000000 */
[----:B------:R-:W-:Y:S01]  /*2ea0*/  UMOV UR14, URZ ;  /* 0x000000ff000e7c82 */ /* 0x000fe20008000000 */
[----:B--2---:R-:W-:Y:S01]  /*2eb0*/  ULEA UR5, UR5, UR4, 0x18 ;  /* 0x0000000405057291 */ /* 0x004fe2000f8ec0ff */
[----:B------:R-:W-:Y:S01]  /*2ec0*/  UMOV UR32, 0x0 ;  /* 0x0000000000207882 */ /* 0x000fe20000000000 */
[----:B------:R-:W-:-:S02]  /*2ed0*/  UMOV UR33, 0x8100490 ;  /* 0x0810049000217882 */ /* 0x000fc40000000000 */
[----:B------:R-:W-:Y:S02]  /*2ee0*/  UIADD3 UR9, UPT, UPT, UR5, 0x6400, URZ ;  /* 0x0000640005097890 */ /* 0x000fe4000fffe0ff */
[----:B------:R-:W-:Y:S02]  /*2ef0*/  UIADD3 UR10, UPT, UPT, UR5, 0x26400, URZ ;  /* 0x00026400050a7890 */ /* 0x000fe4000fffe0ff */
[----:B----4-:R-:W-:Y:S01]  /*2f00*/  UIADD3 UR7, UPT, UPT, UR7, 0x7f, URZ ;  /* 0x0000007f07077890 */ /* 0x010fe2000fffe0ff */
[----:B-1----:R-:W1:Y:S01]  /*2f10*/  LDS R0, [UR5+0x130] ;  /* 0x00013005ff007984 */ /* 0x002e620008000800 */
[----:B------:R-:W-:Y:S02]  /*2f20*/  USHF.R.U32.HI UR9, URZ, 0x4, UR9 ;  /* 0x00000004ff097899 */ /* 0x000fe40008011609 */
[----:B------:R-:W-:Y:S02]  /*2f30*/  USHF.R.S32.HI UR4, URZ, 0x1f, UR7 ;  /* 0x0000001fff047899 */ /* 0x000fe40008011407 */
[----:B------:R-:W-:-:S02]  /*2f40*/  USHF.R.U32.HI UR10, URZ, 0x4, UR10 ;  /* 0x00000004ff0a7899 */ /* 0x000fc4000801160a */
[----:B------:R-:W-:Y:S02]  /*2f50*/  ULEA.HI UR4, UR4, UR7, URZ, 0x7 ;  /* 0x0000000704047291 */ /* 0x000fe4000f8f38ff */
[----:B------:R-:W-:Y:S02]  /*2f60*/  ULOP3.LUT UR9, UR9, 0x3fff, URZ, 0xc0, !UPT ;  /* 0x00003fff09097892 */ /* 0x000fe4000f8ec0ff */
[----:B------:R-:W-:Y:S02]  /*2f70*/  USHF.R.S32.HI UR4, URZ, 0x7, UR4 ;  /* 0x00000007ff047899 */ /* 0x000fe40008011404 */
[----:B------:R-:W-:Y:S02]  /*2f80*/  ULOP3.LUT UR10, UR10, 0x3fff, URZ, 0xc0, !UPT ;  /* 0x00003fff0a0a7892 */ /* 0x000fe4000f8ec0ff */
[----:B------:R-:W-:Y:S01]  /*2f90*/  UISETP.LT.AND UP0, UPT, UR4, 0x1, UPT ;  /* 0x000000010400788c */ /* 0x000fe2000bf01270 */
[----:B------:R-:W-:Y:S01]  /*2fa0*/  UMOV UR30, 0x0 ;  /* 0x00000000001e7882 */ /* 0x000fe20000000000 */
[----:B------:R-:W-:-:S02]  /*2fb0*/  UMOV UR31, 0x8100490 ;  /* 0x08100490001f7882 */ /* 0x000fc40000000000 */
[----:B------:R-:W-:Y:S01]  /*2fc0*/  USEL UR8, UR4, 0x1, !UP0 ;  /* 0x0000000104087887 */ /* 0x000fe2000c000000 */
[----:B------:R-:W-:Y:S01]  /*2fd0*/  UMOV UR28, 0x0 ;  /* 0x00000000001c7882 */ /* 0x000fe20000000000 */
[----:B------:R-:W-:Y:S01]  /*2fe0*/  UMOV UR29, 0x8100490 ;  /* 0x08100490001d7882 */ /* 0x000fe20000000000 */
[----:B------:R-:W-:Y:S01]  /*2ff0*/  UMOV UR26, 0x0 ;  /* 0x00000000001a7882 */ /* 0x000fe20000000000 */
[----:B------:R-:W-:Y:S01]  /*3000*/  UMOV UR27, 0x8100490 ;  /* 0x08100490001b7882 */ /* 0x000fe20000000000 */
[----:B------:R-:W-:Y:S01]  /*3010*/  UMOV UR24, 0x0 ;  /* 0x0000000000187882 */ /* 0x000fe20000000000 */
[----:B------:R-:W-:Y:S01]  /*3020*/  UMOV UR25, 0x8100490 ;  /* 0x0810049000197882 */ /* 0x000fe20000000000 */
[----:B------:R-:W-:Y:S01]  /*3030*/  UMOV UR22, 0x0 ;  /* 0x0000000000167882 */ /* 0x000fe20000000000 */
[----:B------:R-:W-:Y:S01]  /*3040*/  UMOV UR23, 0x8100490 ;  /* 0x0810049000177882 */ /* 0x000fe20000000000 */
[----:B------:R-:W-:Y:S02]  /*3050*/  ULOP3.LUT UR9, UR9, 0x10000, URZ, 0xfc, !UPT ;  /* 0x0001000009097892 */ /* 0x000fe4000f8efcff */
[----:B------:R-:W-:-:S02]  /*3060*/  ULOP3.LUT UR10, UR10, 0x10000, URZ, 0xfc, !UPT ;  /* 0x000100000a0a7892 */ /* 0x000fc4000f8efcff */
[----:B------:R-:W-:Y:S02]  /*3070*/  UIADD3 UR8, UPT, UPT, -UR8, URZ, URZ ;  /* 0x000000ff08087290 */ /* 0x000fe4000fffe1ff */
[----:B---3--:R-:W-:Y:S01]  /*3080*/  UISETP.GE.AND UP3, UPT, UR6, 0x1, UPT ;  /* 0x000000010600788c */ /* 0x008fe2000bf66270 */
[----:B------:R-:W-:Y:S01]  /*3090*/  UMOV UR20, 0x0 ;  /* 0x0000000000147882 */ /* 0x000fe20000000000 */
[----:B------:R-:W-:Y:S01]  /*30a0*/  UMOV UR21, 0x8100490 ;  /* 0x0810049000157882 */ /* 0x000fe20000000000 */
[----:B------:R-:W-:Y:S01]  /*30b0*/  UMOV UR18, 0x0 ;  /* 0x0000000000127882 */ /* 0x000fe20000000000 */
[----:B-1----:R-:W-:Y:S01]  /*30c0*/  R2UR UR16, R0 ;  /* 0x00000000001072ca */ /* 0x002fe200000e0000 */
[----:B------:R-:W-:-:S14]  /*30d0*/  UMOV UR19, 0x8100490 ;  /* 0x0810049000137882 */ /* 0x000fdc0000000000 */
.L_x_59:
[----:B------:R-:W-:Y:S02]  /*30e0*/  LEA R0, R10, UR5, 0x3 ;  /* 0x000000050a007c11 */ /* 0x000fe4000f8e18ff */
[----:B------:R-:W-:Y:S02]  /*30f0*/  SHF.L.U32 R2, R9, 0x1f, RZ ;  /* 0x0000001f09027819 */ /* 0x000fe400000006ff */
[----:B------:R-:W-:Y:S01]  /*3100*/  PLOP3.LUT P0, PT, PT, PT, UP3, 0x80, 0x8 ;  /* 0x000000000008781c */ /* 0x000fe20003f0f038 */
[----:B------:R-:W-:Y:S01]  /*3110*/  VIADD R3, R0, 0x90 ;  /* 0x0000009000037836 */ /* 0x000fe20000000000 */
[----:B-1----:R-:W1:Y:S02]  /*3120*/  SYNCS.PHASECHK.TRANS64.TRYWAIT P1, [R0+URZ+0x80], R2 ;  /* 0x00008002000075a7 */ /* 0x002e6400080211ff */
[----:B-1-3--:R-:W-:Y:S09]  /*3130*/  @!P1 BRA `(.L_x_53) ;  /* 0x00000048008c9947 */ /* 0x00aff20003800000 */
.L_x_130:
[----:B------:R-:W-:Y:S01]  /*3140*/  LEA R4, R10, UR5, 0x4 ;  /* 0x000000050a047c11 */ /* 0x000fe2000f8e20ff */
[----:B------:R-:W-:Y:S01]  /*3150*/  @UP3 ULEA UR7, UR14, UR5, 0x3 ;  /* 0x000000050e073291 */ /* 0x000fe2000f8e18ff */
[----:B------:R-:W-:Y:S01]  /*3160*/  PLOP3.LUT P2, PT, PT, PT, PT, 0x80, 0x8 ;  /* 0x000000000008781c */ /* 0x000fe20003f4f070 */
[----:B------:R-:W-:Y:S01]  /*3170*/  ULEA UR6, UR15, UR5, 0x3 ;  /* 0x000000050f067291 */ /* 0x000fe2000f8e18ff */
[----:B------:R-:W-:Y:S02]  /*3180*/  PRMT R3, RZ, 0x654, R3 ;  /* 0x00000654ff037816 */ /* 0x000fe40000000003 */
[----:B------:R-:W2:Y:S01]  /*3190*/  LDS.128 R4, [R4+0x110] ;  /* 0x0001100004047984 */ /* 0x000ea20000000c00 */
[----:B-1----:R-:W-:Y:S02]  /*31a0*/  @P0 SHF.L.U32 R2, R8, 0x1f, RZ ;  /* 0x0000001f08020819 */ /* 0x002fe400000006ff */
[----:B------:R-:W-:Y:S01]  /*31b0*/  SHF.L.U32 R0, R11, 0x1f, RZ ;  /* 0x0000001f0b007819 */ /* 0x000fe200000006ff */
[----:B------:R-:W-:Y:S01]  /*31c0*/  @!PT LDS RZ, [RZ] ;  /* 0x00000000fffff984 */ /* 0x000fe20000000800 */
[----:B------:R-:W-:Y:S01]  /*31d0*/  @!PT LDS RZ, [RZ] ;  /* 0x00000000fffff984 */ /* 0x000fe20000000800 */
[----:B------:R-:W-:Y:S01]  /*31e0*/  @!PT LDS RZ, [RZ] ;  /* 0x00000000fffff984 */ /* 0x000fe20000000800 */
[----:B------:R-:W-:Y:S01]  /*31f0*/  @!PT LDS RZ, [RZ] ;  /* 0x00000000fffff984 */ /* 0x000fe20000000800 */
[----:B------:R1:W-:Y:S06]  /*3200*/  MEMBAR.ALL.CTA ;  /* 0x0000000000007992 */ /* 0x0003ec0000008000 */
[----:B-1----:R-:W1:Y:S02]  /*3210*/  FENCE.VIEW.ASYNC.S ;  /* 0x00000000000073c6 */ /* 0x002e640000000000 */
[----:B-1----:R1:W-:Y:S01]  /*3220*/  SYNCS.ARRIVE.TRANS64.RED.A1T0 RZ, [R3+URZ], RZ ;  /* 0x000000ff03ff79a7 */ /* 0x0023e200081004ff */
[----:B------:R1:W3:Y:S01]  /*3230*/  @P0 SYNCS.PHASECHK.TRANS64.TRYWAIT P2, [UR7], R2 ;  /* 0x00000002ff0005a7 */ /* 0x0002e20008041107 */
[----:B------:R-:W-:Y:S01]  /*3240*/  ULEA UR7, UR15, UR16, 0x6 ;  /* 0x000000100f077291 */ /* 0x000fe2000f8e30ff */
[----:B--2---:R-:W-:Y:S01]  /*3250*/  LOP3.LUT P1, RZ, R6, 0x1, RZ, 0xc0, !PT ;  /* 0x0000000106ff7812 */ /* 0x004fe2000782c0ff */
[----:B------:R-:W2:Y:S02]  /*3260*/  SYNCS.PHASECHK.TRANS64.TRYWAIT P0, [UR6+0xc0], R0 ;  /* 0x0000c000ff0075a7 */ /* 0x000ea40008001106 */
[----:B-123--:R-:W-:Y:S10]  /*3270*/  @!P0 BRA `(.L_x_54) ;  /* 0x0000004800508947 */ /* 0x00eff40003800000 */
.L_x_132:
[----:B------:R-:W-:Y:S01]  /*3280*/  IADD3 R10, PT, PT, R10, 0x1, RZ ;  /* 0x000000010a0a7810 */ /* 0x000fe20007ffe0ff */
[----:B------:R-:W-:Y:S06]  /*3290*/  BRA.U !UP3, `(.L_x_55) ;  /* 0x000000050b107547 */ /* 0x000fec000b800000 */
[----:B------:R-:W-:Y:S01]  /*32a0*/  UPLOP3.LUT UP4, UPT, UPT, UPT, UPT, 0x40, 0x4 ;  /* 0x000000000004789c */ /* 0x000fe20003f8e870 */
[----:B------:R-:W-:Y:S01]  /*32b0*/  UMOV UR13, UR8 ;  /* 0x00000008000d7c82 */ /* 0x000fe20008000000 */
[----:B------:R-:W-:Y:S01]  /*32c0*/  UMOV UR12, UR4 ;  /* 0x00000004000c7c82 */ /* 0x000fe20008000000 */
[----:B------:R-:W-:-:S08]  /*32d0*/  UMOV UR17, UR14 ;  /* 0x0000000e00117c82 */ /* 0x000fd00008000000 */
.L_x_58:
[----:B------:R-:W-:Y:S02]  /*32e0*/  UIADD3 UR13, UPT, UPT, UR13, 0x1, URZ ;  /* 0x000000010d0d7890 */ /* 0x000fe4000fffe0ff */
[----:B--2---:R-:W-:Y:S02]  /*32f0*/  ULEA UR11, UR17, UR5, 0x3 ;  /* 0x00000005110b7291 */ /* 0x004fe4000f8e18ff */
[----:B------:R-:W-:Y:S01]  /*3300*/  UISETP.NE.AND UP0, UPT, UR13, URZ, UPT ;  /* 0x000000ff0d00728c */ /* 0x000fe2000bf05270 */
[----:B---3--:R-:W-:Y:S10]  /*3310*/  @P2 BRA `(.L_x_56) ;  /* 0x00000000000c2947 */ /* 0x008ff40003800000 */
[----:B-1----:R-:W-:Y:S04]  /*3320*/  SHF.L.U32 R2, R8, 0x1f, RZ ;  /* 0x0000001f08027819 */ /* 0x002fe800000006ff */
[----:B------:R-:W1:Y:S02]  /*3330*/  SYNCS.PHASECHK.TRANS64.TRYWAIT P0, [UR11], R2 ;  /* 0x00000002ff0075a7 */ /* 0x000e64000800110b */
[----:B-1----:R-:W-:Y:S05]  /*3340*/  @!P0 BRA `(.L_x_57) ;  /* 0x0000004800348947 */ /* 0x002fea0003800000 */
.L_x_56:
[----:B------:R-:W-:Y:S01]  /*3350*/  UISETP.NE.AND UP1, UPT, UR12, 0x1, UPT ;  /* 0x000000010c00788c */ /* 0x000fe2000bf25270 */
[----:B------:R-:W-:Y:S01]  /*3360*/  PLOP3.LUT P2, PT, PT, PT, PT, 0x80, 0x8 ;  /* 0x000000000008781c */ /* 0x000fe20003f4f070 */
[----:B------:R-:W-:Y:S02]  /*3370*/  UIADD3 UR14, UPT, UPT, UR17, 0x1, URZ ;  /* 0x00000001110e7890 */ /* 0x000fe4000fffe0ff */
[----:B------:R-:W-:Y:S02]  /*3380*/  ULEA UR64, UR17, UR10, 0xa ;  /* 0x0000000a11407291 */ /* 0x000fe4000f8e50ff */
[----:B------:R-:W-:Y:S01]  /*3390*/  UISETP.NE.AND UP2, UPT, UR14, 0x4, UPT ;  /* 0x000000040e00788c */ /* 0x000fe2000bf45270 */
[----:B------:R-:W-:Y:S01]  /*33a0*/  PLOP3.LUT P0, PT, PT, PT, UP1, 0x80, 0x8 ;  /* 0x000000000008781c */ /* 0x000fe20003f0f018 */
[----:B------:R-:W-:Y:S02]  /*33b0*/  ULEA UR62, UR17, UR9, 0xb ;  /* 0x00000009113e7291 */ /* 0x000fe4000f8e58ff */
[----:B------:R-:W-:Y:S02]  /*33c0*/  USEL UR35, URZ, 0x1, UP2 ;  /* 0x00000001ff237887 */ /* 0x000fe40009000000 */
[----:B------:R-:W-:Y:S02]  /*33d0*/  USEL UR14, UR14, URZ, UP2 ;  /* 0x000000ff0e0e7287 */ /* 0x000fe40009000000 */
[----:B------:R-:W-:Y:S02]  /*33e0*/  UIADD3 UR60, UPT, UPT, UR64, 0x2, URZ ;  /* 0x00000002403c7890 */ /* 0x000fe4000fffe0ff */
[----:B------:R-:W-:Y:S01]  /*33f0*/  @UP1 ULEA UR34, UR14, UR5, 0x3 ;  /* 0x000000050e221291 */ /* 0x000fe2000f8e18ff */
[----:B------:R-:W-:Y:S01]  /*3400*/  LOP3.LUT R8, R8, UR35, RZ, 0x3c, !PT ;  /* 0x0000002308087c12 */ /* 0x000fe2000f8e3cff */
[----:B------:R-:W-:Y:S02]  /*3410*/  UIADD3 UR58, UPT, UPT, UR62, 0x2, URZ ;  /* 0x000000023e3a7890 */ /* 0x000fe4000fffe0ff */
[----:B------:R-:W-:Y:S01]  /*3420*/  UIADD3 UR56, UPT, UPT, UR64, 0x4, URZ ;  /* 0x0000000440387890 */ /* 0x000fe2000fffe0ff */
[----:B-1----:R-:W-:Y:S01]  /*3430*/  @P0 SHF.L.U32 R0, R8, 0x1f, RZ ;  /* 0x0000001f08000819 */ /* 0x002fe200000006ff */
[----:B------:R-:W-:Y:S02]  /*3440*/  UIADD3 UR54, UPT, UPT, UR62, 0x4, URZ ;  /* 0x000000043e367890 */ /* 0x000fe4000fffe0ff */
[----:B------:R-:W-:Y:S01]  /*3450*/  UIADD3 UR52, UPT, UPT, UR64, 0x6, URZ ;  /* 0x0000000640347890 */ /* 0x000fe2000fffe0ff */
[----:B------:R2:W3:Y:S01]  /*3460*/  @P0 SYNCS.PHASECHK.TRANS64.TRYWAIT P2, [UR34], R0 ;  /* 0x00000000ff0005a7 */ /* 0x0004e20008041122 */
[----:B------:R-:W-:Y:S02]  /*3470*/  UIADD3 UR50, UPT, UPT, UR62, 0x6, URZ ;  /* 0x000000063e327890 */ /* 0x000fe4000fffe0ff */
        /* <DEDUP_REMOVED lines=9> */
[----:B------:R-:W-:Y:S01]  /*3510*/  UIADD3 UR12, UPT, UPT, UR12, -0x1, URZ ;  /* 0xffffffff0c0c7890 */ /* 0x000fe2000fffe0ff */
[----:B------:R-:W-:Y:S01]  /*3520*/  UMOV UR65, 0x40004040 ;  /* 0x4000404000417882 */ /* 0x000fe20000000000 */
[----:B------:R-:W-:Y:S01]  /*3530*/  UMOV UR63, 0x40004040 ;  /* 0x40004040003f7882 */ /* 0x000fe20000000000 */
[----:B------:R-:W-:Y:S01]  /*3540*/  UMOV UR61, 0x40004040 ;  /* 0x40004040003d7882 */ /* 0x000fe20000000000 */
[----:B------:R2:W-:Y:S01]  /*3550*/  UTCHMMA gdesc[UR62], gdesc[UR64], tmem[UR7], tmem[UR32], idesc[UR33], UP4 ;  /* 0x00ff20403e0075ea */ /* 0x0005e2000a000007 */
[----:B------:R-:W-:Y:S01]  /*3560*/  UPLOP3.LUT UP4, UPT, UPT, UPT, UPT, 0x80, 0x8 ;  /* 0x000000000008789c */ /* 0x000fe20003f8f070 */
[----:B------:R-:W-:Y:S01]  /*3570*/  UMOV UR59, 0x40004040 ;  /* 0x40004040003b7882 */ /* 0x000fe20000000000 */
[----:B------:R-:W-:Y:S01]  /*3580*/  UMOV UR57, 0x40004040 ;  /* 0x4000404000397882 */ /* 0x000fe20000000000 */
[----:B------:R2:W-:Y:S01]  /*3590*/  UTCHMMA gdesc[UR58], gdesc[UR60], tmem[UR7], tmem[UR30], idesc[UR31], UPT ;  /* 0x00ff1e3c3a0075ea */ /* 0x0005e2000b800007 */
        /* <DEDUP_REMOVED lines=14> */
[----:B------:R-:W-:Y:S01]  /*3680*/  UMOV UR35, 0x40004040 ;  /* 0x4000404000237882 */ /* 0x000fe20000000000 */
[----:B------:R2:W-:Y:S01]  /*3690*/  UTCHMMA gdesc[UR38], gdesc[UR40], tmem[UR7], tmem[UR20], idesc[UR21], UPT ;  /* 0x00ff1428260075ea */ /* 0x0005e2000b800007 */
[----:B------:R2:W-:Y:S01]  /*36a0*/  UTCHMMA gdesc[UR34], gdesc[UR36], tmem[UR7], tmem[UR18], idesc[UR19], UPT ;  /* 0x00ff1224220075ea */ /* 0x0005e2000b800007 */
[----:B------:R2:W-:Y:S01]  /*36b0*/  UTCBAR [UR11], URZ ;  /* 0x000000ff0b0073e9 */ /* 0x0005e200080000ff */
[----:B------:R-:W-:Y:S01]  /*36c0*/  UMOV UR17, UR14 ;  /* 0x0000000e00117c82 */ /* 0x000fe20008000000 */
[----:B------:R-:W-:Y:S05]  /*36d0*/  BRA.U UP0, `(.L_x_58) ;  /* 0xfffffffd00007547 */ /* 0x000fea000b83ffff */
.L_x_55:
[----:B------:R-:W-:Y:S01]  /*36e0*/  UIADD3 UR15, UPT, UPT, UR15, 0x1, URZ ;  /* 0x000000010f0f7890 */ /* 0x000fe2000fffe0ff */
[C---:B------:R-:W-:Y:S01]  /*36f0*/  ISETP.NE.AND P0, PT, R10.reuse, 0x2, PT ;  /* 0x000000020a00780c */ /* 0x040fe20003f05270 */
[----:B--2---:R-:W-:Y:S02]  /*3700*/  UIADD3 UR7, UPT, UPT, UR6, 0xa0, URZ ;  /* 0x000000a006077890 */ /* 0x004fe4000fffe0ff */
[----:B------:R-:W-:Y:S01]  /*3710*/  UISETP.NE.AND UP0, UPT, UR15, 0x4, UPT ;  /* 0x000000040f00788c */ /* 0x000fe2000bf05270 */
[----:B-1----:R-:W-:Y:S02]  /*3720*/  SEL R0, RZ, 0x1, P0 ;  /* 0x00000001ff007807 */ /* 0x002fe40000000000 */
[----:B------:R-:W-:Y:S01]  /*3730*/  SEL R10, R10, RZ, P0 ;  /* 0x000000ff0a0a7207 */ /* 0x000fe20000000000 */
[----:B------:R-:W-:Y:S01]  /*3740*/  USEL UR6, URZ, 0x1, UP0 ;  /* 0x00000001ff067887 */ /* 0x000fe20008000000 */
[----:B------:R-:W-:Y:S01]  /*3750*/  LOP3.LUT R9, R9, R0, RZ, 0x3c, !PT ;  /* 0x0000000009097212 */ /* 0x000fe200078e3cff */
[----:B------:R-:W-:Y:S01]  /*3760*/  USEL UR15, UR15, URZ, UP0 ;  /* 0x000000ff0f0f7287 */ /* 0x000fe20008000000 */
[----:B------:R1:W-:Y:S03]  /*3770*/  UTCBAR [UR7], URZ ;  /* 0x000000ff070073e9 */ /* 0x0003e600080000ff */
[----:B------:R-:W-:Y:S01]  /*3780*/  LOP3.LUT R11, R11, UR6, RZ, 0x3c, !PT ;  /* 0x000000060b0b7c12 */ /* 0x000fe2000f8e3cff */
[----:B------:R-:W-:Y:S07]  /*3790*/  @P1 BRA `(.L_x_59) ;  /* 0xfffffff800501947 */ /* 0x000fee000383ffff */
[----:B------:R-:W2:Y:S01]  /*37a0*/  S2UR UR4, SR_CgaCtaId ;  /* 0x00000000000479c3 */ /* 0x000ea20000008800 */
[----:B------:R-:W-:Y:S01]  /*37b0*/  ELECT P0, URZ, PT ;  /* 0x0000000000ff782f */ /* 0x000fe20003800000 */
[----:B------:R-:W-:Y:S01]  /*37c0*/  IMAD.MOV.U32 R0, RZ, RZ, 0x1 ;  /* 0x00000001ff007424 */ /* 0x000fe200078e00ff */
[----:B------:R-:W-:Y:S01]  /*37d0*/  UIADD3 UR5, UPT, UPT, UR5, 0xc0, URZ ;  /* 0x000000c005057890 */ /* 0x000fe2000fffe0ff */
[----:B------:R-:W-:Y:S01]  /*37e0*/  SHF.L.U32 R2, R11, 0x1f, RZ ;  /* 0x0000001f0b027819 */ /* 0x000fe200000006ff */
[----:B------:R-:W-:-:S03]  /*37f0*/  UMOV UR6, 0x40 ;  /* 0x0000004000067882 */ /* 0x000fc60000000000 */
[----:B------:R-:W-:Y:S01]  /*3800*/  UVIRTCOUNT.DEALLOC.SMPOOL 0x80 ;  /* 0x000000800000784c */ /* 0x000fe20000000000 */
[----:B--2---:R-:W-:Y:S02]  /*3810*/  ULEA UR4, UR4, UR6, 0x18 ;  /* 0x0000000604047291 */ /* 0x004fe4000f8ec0ff */
[----:B------:R-:W-:-:S07]  /*3820*/  ULEA UR6, UR15, UR5, 0x3 ;  /* 0x000000050f067291 */ /* 0x000fce000f8e18ff */
[----:B------:R2:W-:Y:S02]  /*3830*/  @P0 STS.U8 [UR4+0x1c], R0 ;  /* 0x00001c00ff000988 */ /* 0x0005e40008000004 */
[----:B------:R-:W4:Y:S02]  /*3840*/  SYNCS.PHASECHK.TRANS64.TRYWAIT P0, [UR6], R2 ;  /* 0x00000002ff0075a7 */ /* 0x000f240008001106 */
[----:B--2-4-:R-:W-:Y:S05]  /*3850*/  @!P0 BRA `(.L_x_60) ;  /* 0x0000004400088947 */ /* 0x014fea0003800000 */
.L_x_135:
[----:B-1----:R-:W-:-:S04]  /*3860*/  UIADD3 UR7, UPT, UPT, UR15, 0x1, URZ ;  /* 0x000000010f077890 */ /* 0x002fc8000fffe0ff */
[----:B------:R-:W-:-:S04]  /*3870*/  UISETP.NE.AND UP0, UPT, UR7, 0x4, UPT ;  /* 0x000000040700788c */ /* 0x000fc8000bf05270 */
[----:B------:R-:W-:Y:S02]  /*3880*/  USEL UR8, URZ, 0x1, UP0 ;  /* 0x00000001ff087887 */ /* 0x000fe40008000000 */
[----:B------:R-:W-:-:S04]  /*3890*/  USEL UR7, UR7, URZ, UP0 ;  /* 0x000000ff07077287 */ /* 0x000fc80008000000 */
[----:B------:R-:W-:Y:S01]  /*38a0*/  ULEA UR6, UR7, UR5, 0x3 ;  /* 0x0000000507067291 */ /* 0x000fe2000f8e18ff */
[----:B--2---:R-:W-:-:S04]  /*38b0*/  LOP3.LUT R2, R11, UR8, RZ, 0x3c, !PT ;  /* 0x000000080b027c12 */ /* 0x004fc8000f8e3cff */
[----:B------:R-:W-:-:S04]  /*38c0*/  SHF.L.U32 R3, R2, 0x1f, RZ ;  /* 0x0000001f02037819 */ /* 0x000fc800000006ff */
[----:B------:R-:W1:Y:S02]  /*38d0*/  SYNCS.PHASECHK.TRANS64.TRYWAIT P0, [UR6], R3 ;  /* 0x00000003ff0075a7 */ /* 0x000e640008001106 */
[----:B-1----:R-:W-:Y:S05]  /*38e0*/  @!P0 BRA `(.L_x_61) ;  /* 0x0000004000fc8947 */ /* 0x002fea0003800000 */
.L_x_137:
        /* <DEDUP_REMOVED lines=9> */
.L_x_139:
[----:B------:R-:W-:-:S04]  /*3980*/  UIADD3 UR7, UPT, UPT, UR7, 0x1, URZ ;  /* 0x0000000107077890 */ /* 0x000fc8000fffe0ff */
[----:B------:R-:W-:-:S04]  /*3990*/  UISETP.NE.AND UP0, UPT, UR7, 0x4, UPT ;  /* 0x000000040700788c */ /* 0x000fc8000bf05270 */
[----:B------:R-:W-:Y:S02]  /*39a0*/  USEL UR6, URZ, 0x1, UP0 ;  /* 0x00000001ff067887 */ /* 0x000fe40008000000 */
[----:B------:R-:W-:-:S04]  /*39b0*/  USEL UR7, UR7, URZ, UP0 ;  /* 0x000000ff07077287 */ /* 0x000fc80008000000 */
[----:B------:R-:W-:Y:S01]  /*39c0*/  ULEA UR7, UR7, UR5, 0x3 ;  /* 0x0000000507077291 */ /* 0x000fe2000f8e18ff */
[----:B------:R-:W-:-:S04]  /*39d0*/  LOP3.LUT R2, R2, UR6, RZ, 0x3c, !PT ;  /* 0x0000000602027c12 */ /* 0x000fc8000f8e3cff */
[----:B------:R-:W-:-:S04]  /*39e0*/  SHF.L.U32 R2, R2, 0x1f, RZ ;  /* 0x0000001f02027819 */ /* 0x000fc800000006ff */
[----:B------:R-:W2:Y:S02]  /*39f0*/  SYNCS.PHASECHK.TRANS64.TRYWAIT P0, [UR7], R2 ;  /* 0x00000002ff0075a7 */ /* 0x000ea40008001107 */
[----:B--2---:R-:W-:Y:S05]  /*3a00*/  @!P0 BRA `(.L_x_63) ;  /* 0x0000004000e48947 */ /* 0x004fea0003800000 */
.L_x_141:
[----:B------:R-:W-:Y:S01]  /*3a10*/  NOP ;  /* 0x0000000000007918 */ /* 0x000fe20000000000 */
[----:B-1----:R-:W1:Y:S01]  /*3a20*/  LDS R0, [UR4+0x14] ;  /* 0x00001404ff007984 */ /* 0x002e620008000800 */
[----:B------:R-:W-:Y:S01]  /*3a30*/  ULOP3.LUT UR6, UR16, 0xffff, URZ, 0xc0, !UPT ;  /* 0x0000ffff10067892 */ /* 0x000fe2000f8ec0ff */
[----:B------:R-:W-:Y:S01]  /*3a40*/  UMOV UR8, 0xffff ;  /* 0x0000ffff00087882 */ /* 0x000fe20000000000 */
[----:B------:R-:W-:Y:S02]  /*3a50*/  UMOV UR5, 0x1 ;  /* 0x0000000100057882 */ /* 0x000fe40000000000 */
[----:B------:R-:W-:-:S04]  /*3a60*/  USHF.R.U32.HI UR6, URZ, 0x5, UR6 ;  /* 0x00000005ff067899 */ /* 0x000fc80008011606 */
[----:B------:R-:W-:Y:S02]  /*3a70*/  USHF.L.U32 UR8, UR8, UR6, URZ ;  /* 0x0000000608087299 */ /* 0x000fe400080006ff */
[----:B------:R-:W-:-:S04]  /*3a80*/  USHF.L.U32 UR5, UR5, UR6, URZ ;  /* 0x0000000605057299 */ /* 0x000fc800080006ff */
[----:B-1----:R-:W-:-:S04]  /*3a90*/  LOP3.LUT R0, R0, UR8, RZ, 0xc0, !PT ;  /* 0x0000000800007c12 */ /* 0x002fc8000f8ec0ff */
[----:B------:R-:W-:-:S13]  /*3aa0*/  ISETP.NE.AND P0, PT, R0, UR8, PT ;  /* 0x0000000800007c0c */ /* 0x000fda000bf05270 */
[----:B------:R-:W-:Y:S05]  /*3ab0*/  @P0 BRA `(.L_x_64) ;  /* 0x0000000000580947 */ /* 0x000fea0003800000 */
[----:B------:R-:W1:Y:S02]  /*3ac0*/  LDS R0, [UR4+0x18] ;  /* 0x00001804ff007984 */ /* 0x000e640008000800 */
[----:B-1----:R-:W-:-:S04]  /*3ad0*/  LOP3.LUT R0, R0, UR5, RZ, 0xc0, !PT ;  /* 0x0000000500007c12 */ /* 0x002fc8000f8ec0ff */
[----:B------:R-:W-:-:S13]  /*3ae0*/  ISETP.NE.AND P0, PT, R0, UR5, PT ;  /* 0x0000000500007c0c */ /* 0x000fda000bf05270 */
[----:B------:R-:W-:Y:S05]  /*3af0*/  @P0 BRA `(.L_x_65) ;  /* 0x00000000003c0947 */ /* 0x000fea0003800000 */
[----:B------:R-:W1:Y:S01]  /*3b00*/  S2R R2, SR_LANEID ;  /* 0x0000000000027919 */ /* 0x000e620000000000 */
[----:B------:R-:W-:Y:S01]  /*3b10*/  ULOP3.LUT UR8, URZ, UR8, URZ, 0x33, !UPT ;  /* 0x00000008ff087292 */ /* 0x000fe2000f8e33ff */
[----:B------:R-:W-:Y:S02]  /*3b20*/  VOTEU.ANY UR7, UPT, PT ;  /* 0x0000000000077886 */ /* 0x000fe400038e0100 */
[----:B------:R-:W-:-:S03]  /*3b30*/  UFLO.U32 UR7, UR7 ;  /* 0x00000007000772bd */ /* 0x000fc600080e0000 */
[----:B------:R-:W-:-:S04]  /*3b40*/  IMAD.U32 R0, RZ, RZ, UR8 ;  /* 0x00000008ff007e24 */ /* 0x000fc8000f8e00ff */
[----:B------:R2:W4:Y:S02]  /*3b50*/  REDUX UR6, R0 ;  /* 0x00000000000673c4 */ /* 0x0005240000000000 */
[----:B------:R1:W-:Y:S02]  /*3b60*/  UTCATOMSWS.AND URZ, UR8 ;  /* 0x0000000800ff79e3 */ /* 0x0003e40008000000 */
[----:B-1----:R-:W-:Y:S02]  /*3b70*/  ISETP.EQ.U32.AND P0, PT, R2, UR7, PT ;  /* 0x0000000702007c0c */ /* 0x002fe4000bf02070 */
[----:B--2---:R-:W-:Y:S02]  /*3b80*/  LOP3.LUT R0, RZ, UR5, RZ, 0x33, !PT ;  /* 0x00000005ff007c12 */ /* 0x004fe4000f8e33ff */
[----:B----4-:R-:W-:Y:S02]  /*3b90*/  MOV R2, UR6 ;  /* 0x0000000600027c02 */ /* 0x010fe40008000f00 */
[----:B------:R-:W1:Y:S07]  /*3ba0*/  REDUX UR5, R0 ;  /* 0x00000000000573c4 */ /* 0x000e6e0000000000 */
[----:B------:R2:W-:Y:S01]  /*3bb0*/  @P0 ATOMS.AND RZ, [UR4+0x14], R2 ;  /* 0x00001402ffff098c */ /* 0x0005e2000a800004 */
[----:B-1----:R-:W-:-:S05]  /*3bc0*/  IMAD.U32 R0, RZ, RZ, UR5 ;  /* 0x00000005ff007e24 */ /* 0x002fca000f8e00ff */
[----:B------:R2:W-:Y:S01]  /*3bd0*/  @P0 ATOMS.AND RZ, [UR4+0x18], R0 ;  /* 0x00001800ffff098c */ /* 0x0005e2000a800004 */
[----:B------:R-:W-:Y:S05]  /*3be0*/  BRA `(.L_x_66) ;  /* 0x0000000000147947 */ /* 0x000fea0003800000 */
.L_x_65:
[----:B------:R-:W-:Y:S02]  /*3bf0*/  MOV R2, 0x3c10 ;  /* 0x00003c1000027802 */ /* 0x000fe40000000f00 */
[----:B---3-5:R-:W-:Y:S05]  /*3c00*/  CALL.REL.NOINC `($__internal_0_$__cuda_sm10x_tcgen05_guardrail_trap_col_being_dealloced_not_returned_by_alloc) ;  /* 0x0000004400587944 */ /* 0x028fea0003c00000 */
[----:B------:R-:W-:Y:S05]  /*3c10*/  BRA `(.L_x_66) ;  /* 0x0000000000087947 */ /* 0x000fea0003800000 */
.L_x_64:
[----:B------:R-:W-:Y:S02]  /*3c20*/  MOV R2, 0x3c40 ;  /* 0x00003c4000027802 */ /* 0x000fe40000000f00 */
[----:B---3-5:R-:W-:Y:S05]  /*3c30*/  CALL.REL.NOINC `($__internal_2_$__cuda_sm10x_tcgen05_guardrail_trap_unallocated_columns_being_dealloced) ;  /* 0x0000004400647944 */ /* 0x028fea0003c00000 */
.L_x_66:
[----:B------:R-:W-:Y:S01]  /*3c40*/  NOP ;  /* 0x0000000000007918 */ /* 0x000fe20000000000 */
[----:B------:R-:W-:Y:S05]  /*3c50*/  EXIT ;  /* 0x000000000000794d */ /* 0x000fea0003800000 */
.L_x_48:
[----:B------:R-:W-:-:S09]  /*3c60*/  UISETP.NE.OR UP2, UPT, UR8, 0x3, !UP2 ;  /* 0x000000030800788c */ /* 0x000fd2000d745670 */
[----:B------:R-:W-:Y:S05]  /*3c70*/  BRA.U UP2, `(.L_x_67) ;  /* 0x0000000d02b07547 */ /* 0x000fea000b800000 */
[----:B------:R-:W1:Y:S01]  /*3c80*/  LDC R0, c[0x0][0xb30] ;  /* 0x0002cc00ff007b82 */ /* 0x000e620000000800 */
[----:B------:R-:W2:Y:S01]  /*3c90*/  LDCU.64 UR8, c[0x0][0x888] ;  /* 0x00011100ff0877ac */ /* 0x000ea20008000a00 */
[----:B------:R-:W-:Y:S02]  /*3ca0*/  HFMA2 R27, -RZ, RZ, 0, 0 ;  /* 0x00000000ff1b7431 */ /* 0x000fe400000001ff */
[----:B------:R-:W-:Y:S01]  /*3cb0*/  IMAD.MOV.U32 R29, RZ, RZ, 0x1 ;  /* 0x00000001ff1d7424 */ /* 0x000fe200078e00ff */
[----:B------:R-:W-:Y:S01]  /*3cc0*/  MOV R25, 0x2000 ;  /* 0x0000200000197802 */ /* 0x000fe20000000f00 */
[----:B------:R-:W4:Y:S01]  /*3cd0*/  LDCU.64 UR4, c[0x0][0x890] ;  /* 0x00011200ff0477ac */ /* 0x000f220008000a00 */
[----:B------:R-:W-:Y:S01]  /*3ce0*/  IMAD.MOV.U32 R28, RZ, RZ, RZ ;  /* 0x000000ffff1c7224 */ /* 0x000fe200078e00ff */
[----:B------:R-:W3:Y:S01]  /*3cf0*/  LDC R24, c[0x0][0x370] ;  /* 0x0000dc00ff187b82 */ /* 0x000ee20000000800 */
[----:B------:R-:W-:Y:S01]  /*3d00*/  UMOV UR7, 0x400 ;  /* 0x0000040000077882 */ /* 0x000fe20000000000 */
[----:B------:R-:W-:-:S02]  /*3d10*/  UPLOP3.LUT UP1, UPT, UPT, UPT, UPT, 0x40, 0x4 ;  /* 0x000000000004789c */ /* 0x000fc40003f2e870 */
[----:B------:R-:W-:Y:S01]  /*3d20*/  ULEA UR7, UR37, UR7, 0x18 ;  /* 0x0000000725077291 */ /* 0x000fe2000f8ec0ff */
[----:B------:R-:W-:-:S03]  /*3d30*/  UMOV UR13, URZ ;  /* 0x000000ff000d7c82 */ /* 0x000fc60008000000 */
[----:B------:R-:W3:Y:S01]  /*3d40*/  LDC R3, c[0x0][0xb0c] ;  /* 0x0002c300ff037b82 */ /* 0x000ee20000000800 */
[----:B--2---:R-:W-:Y:S02]  /*3d50*/  UISETP.NE.U32.AND UP3, UPT, UR8, URZ, UPT ;  /* 0x000000ff0800728c */ /* 0x004fe4000bf65070 */
[----:B----4-:R-:W-:-:S05]  /*3d60*/  UISETP.NE.U32.AND UP4, UPT, UR4, URZ, UPT ;  /* 0x000000ff0400728c */ /* 0x010fca000bf85070 */
[----:B------:R-:W2:Y:S01]  /*3d70*/  LDC R18, c[0x0][0xb20] ;  /* 0x0002c800ff127b82 */ /* 0x000ea20000000800 */
[----:B-1----:R-:W-:Y:S01]  /*3d80*/  ISETP.NE.AND P1, PT, R0, 0x1, PT ;  /* 0x000000010000780c */ /* 0x002fe20003f25270 */
[----:B------:R-:W-:Y:S02]  /*3d90*/  UISETP.NE.AND.EX UP3, UPT, UR9, URZ, UPT, UP3 ;  /* 0x000000ff0900728c */ /* 0x000fe4000bf65330 */
[----:B------:R-:W-:-:S04]  /*3da0*/  UISETP.NE.AND.EX UP4, UPT, UR5, URZ, UPT, UP4 ;  /* 0x000000ff0500728c */ /* 0x000fc8000bf85340 */
[----:B------:R-:W1:Y:S08]  /*3db0*/  LDC.64 R30, c[0x0][0x348] ;  /* 0x0000d200ff1e7b82 */ /* 0x000e700000000a00 */
[----:B------:R-:W4:Y:S08]  /*3dc0*/  LDC.64 R16, c[0x0][0xb10] ;  /* 0x0002c400ff107b82 */ /* 0x000f300000000a00 */
[----:B------:R-:W1:Y:S08]  /*3dd0*/  LDC.64 R6, c[0x0][0xb18] ;  /* 0x0002c600ff067b82 */ /* 0x000e700000000a00 */
[----:B------:R-:W1:Y:S08]  /*3de0*/  LDC.64 R4, c[0x0][0xb28] ;  /* 0x0002ca00ff047b82 */ /* 0x000e700000000a00 */
[----:B--23--:R-:W1:Y:S02]  /*3df0*/  LDC R19, c[0x0][0x374] ;  /* 0x0000dd00ff137b82 */ /* 0x00ce640000000800 */
.L_x_76:
[C---:B------:R-:W-:Y:S02]  /*3e00*/  LEA R0, R28.reuse, UR7, 0x3 ;  /* 0x000000071c007c11 */ /* 0x040fe4000f8e18ff */
[----:B------:R-:W-:Y:S02]  /*3e10*/  SHF.L.U32 R2, R27, 0x1f, RZ ;  /* 0x0000001f1b027819 */ /* 0x000fe400000006ff */
[----:B------:R-:W-:Y:S02]  /*3e20*/  LEA R20, R28, UR7, 0x4 ;  /* 0x000000071c147c11 */ /* 0x000fe4000f8e20ff */
[----:B--2---:R-:W2:Y:S02]  /*3e30*/  SYNCS.PHASECHK.TRANS64.TRYWAIT P0, [R0+URZ+0x80], R2 ;  /* 0x00008002000075a7 */ /* 0x004ea400080011ff */
[----:B--2---:R-:W-:Y:S05]  /*3e40*/  @!P0 BRA `(.L_x_68) ;  /* 0x0000003c00ec8947 */ /* 0x004fea0003800000 */
.L_x_142:
[----:B------:R-:W-:Y:S01]  /*3e50*/  ISETP.GE.AND P0, PT, R40, 0x1, PT ;  /* 0x000000012800780c */ /* 0x000fe20003f06270 */
[----:B------:R-:W3:Y:S01]  /*3e60*/  LDS.128 R20, [R20+0x110] ;  /* 0x0001100014147984 */ /* 0x000ee20000000c00 */
[----:B--2---:R-:W-:Y:S01]  /*3e70*/  VIADD R0, R0, 0x90 ;  /* 0x0000009000007836 */ /* 0x004fe20000000000 */
[----:B------:R-:W-:Y:S01]  /*3e80*/  @!PT LDS RZ, [RZ] ;  /* 0x00000000fffff984 */ /* 0x000fe20000000800 */
[----:B------:R-:W-:Y:S01]  /*3e90*/  @!PT LDS RZ, [RZ] ;  /* 0x00000000fffff984 */ /* 0x000fe20000000800 */
[----:B------:R-:W-:Y:S01]  /*3ea0*/  @!PT LDS RZ, [RZ] ;  /* 0x00000000fffff984 */ /* 0x000fe20000000800 */
[----:B------:R-:W-:Y:S01]  /*3eb0*/  @!PT LDS RZ, [RZ] ;  /* 0x00000000fffff984 */ /* 0x000fe20000000800 */
[----:B------:R2:W-:Y:S06]  /*3ec0*/  MEMBAR.ALL.CTA ;  /* 0x0000000000007992 */ /* 0x0005ec0000008000 */
[----:B--2---:R-:W2:Y:S01]  /*3ed0*/  FENCE.VIEW.ASYNC.S ;  /* 0x00000000000073c6 */ /* 0x004ea20000000000 */
[----:B------:R-:W-:Y:S04]  /*3ee0*/  PRMT R0, RZ, 0x654, R0 ;  /* 0x00000654ff007816 */ /* 0x000fe80000000000 */
[----:B--2---:R2:W-:Y:S01]  /*3ef0*/  SYNCS.ARRIVE.TRANS64.RED.A1T0 RZ, [R0+URZ], RZ ;  /* 0x000000ff00ff79a7 */ /* 0x0045e200081004ff */
[----:B---3--:R-:W-:Y:S11]  /*3f00*/  LOP3.LUT P3, RZ, R22, 0x1, RZ, 0xc0, !PT ;  /* 0x0000000116ff7812 */ /* 0x008ff6000786c0ff */
[----:B------:R-:W-:Y:S02]  /*3f10*/  @!UPT UIADD3 URZ, UPT, UPT, URZ, URZ, URZ ;  /* 0x000000fffffff290 */ /* 0x000fe4000fffe0ff */
[----:B------:R-:W-:Y:S02]  /*3f20*/  @P3 MOV R11, R20 ;  /* 0x00000014000b3202 */ /* 0x000fe40000000f00 */
[----:B------:R-:W-:Y:S01]  /*3f30*/  @P3 LOP3.LUT R10, R21, 0xffff, RZ, 0xc0, !PT ;  /* 0x0000ffff150a3812 */ /* 0x000fe200078ec0ff */
[----:B--2---:R-:W-:Y:S06]  /*3f40*/  @!P0 BRA `(.L_x_69) ;  /* 0x0000000000a48947 */ /* 0x004fec0003800000 */
[-C--:B-1----:R-:W-:Y:S01]  /*3f50*/  IMAD.HI.U32 R0, R19, R7.reuse, RZ ;  /* 0x0000000713007227 */ /* 0x082fe200078e00ff */
[----:B------:R-:W-:Y:S02]  /*3f60*/  ISETP.NE.AND P0, PT, R6, 0x1, PT ;  /* 0x000000010600780c */ /* 0x000fe40003f05270 */
[----:B------:R-:W-:Y:S01]  /*3f70*/  ISETP.NE.AND P2, PT, R40, 0x1, PT ;  /* 0x000000012800780c */ /* 0x000fe20003f45270 */
[----:B----4-:R-:W-:Y:S01]  /*3f80*/  IMAD.HI.U32 R9, R24, R16, RZ ;  /* 0x0000001018097227 */ /* 0x010fe200078e00ff */
[----:B------:R-:W-:Y:S02]  /*3f90*/  SHF.R.U32.HI R0, RZ, R18, R0 ;  /* 0x00000012ff007219 */ /* 0x000fe40000011600 */
[----:B------:R-:W-:Y:S01]  /*3fa0*/  ISETP.NE.AND P4, PT, R3, 0x1, PT ;  /* 0x000000010300780c */ /* 0x000fe20003f85270 */
[----:B------:R-:W-:Y:S01]  /*3fb0*/  IMAD.HI.U32 R13, R10, R7, RZ ;  /* 0x000000070a0d7227 */ /* 0x000fe200078e00ff */
[----:B------:R-:W-:Y:S02]  /*3fc0*/  SHF.R.U32.HI R9, RZ, R17, R9 ;  /* 0x00000011ff097219 */ /* 0x000fe40000011609 */
[----:B------:R-:W-:Y:S01]  /*3fd0*/  SEL R0, R19, R0, !P0 ;  /* 0x0000000013007207 */ /* 0x000fe20004000000 */
[----:B------:R-:W-:Y:S01]  /*3fe0*/  IMAD.HI.U32 R12, R11, R16, RZ ;  /* 0x000000100b0c7227 */ /* 0x000fe200078e00ff */
[----:B------:R-:W-:Y:S03]  /*3ff0*/  SEL R9, R24, R9, !P4 ;  /* 0x0000000918097207 */ /* 0x000fe60006000000 */
[-C--:B------:R-:W-:Y:S01]  /*4000*/  IMAD.HI.U32 R8, R0, R4.reuse, RZ ;  /* 0x0000000400087227 */ /* 0x080fe200078e00ff */
[----:B------:R-:W-:Y:S03]  /*4010*/  SHF.R.U32.HI R12, RZ, R17, R12 ;  /* 0x00000011ff0c7219 */ /* 0x000fe6000001160c */
[----:B------:R-:W-:Y:S01]  /*4020*/  IMAD.HI.U32 R2, R9, R4, RZ ;  /* 0x0000000409027227 */ /* 0x000fe200078e00ff */
[-C--:B------:R-:W-:Y:S02]  /*4030*/  @P2 SHF.R.U32.HI R0, RZ, R5.reuse, R8 ;  /* 0x00000005ff002219 */ /* 0x080fe40000011608 */
[----:B------:R-:W-:Y:S02]  /*4040*/  SHF.R.U32.HI R8, RZ, R18, R13 ;  /* 0x00000012ff087219 */ /* 0x000fe4000001160d */
[----:B------:R-:W-:Y:S01]  /*4050*/  @P2 SHF.R.U32.HI R9, RZ, R5, R2 ;  /* 0x00000005ff092219 */ /* 0x000fe20000011602 */
[----:B------:R-:W-:Y:S01]  /*4060*/  IMAD R0, R40, R0, RZ ;  /* 0x0000000028007224 */ /* 0x000fe200078e02ff */
[----:B------:R-:W-:Y:S02]  /*4070*/  SEL R8, R10, R8, !P0 ;  /* 0x000000080a087207 */ /* 0x000fe40004000000 */
[----:B------:R-:W-:Y:S01]  /*4080*/  SEL R2, R11, R12, !P4 ;  /* 0x0000000c0b027207 */ /* 0x000fe20006000000 */
[----:B------:R-:W-:Y:S01]  /*4090*/  IMAD R12, R40, R9, RZ ;  /* 0x00000009280c7224 */ /* 0x000fe200078e02ff */
[C---:B------:R-:W-:Y:S01]  /*40a0*/  ISETP.GE.AND P0, PT, R8.reuse, R0, PT ;  /* 0x000000000800720c */ /* 0x040fe20003f06270 */
[----:B------:R-:W-:Y:S03]  /*40b0*/  IMAD.HI.U32 R0, R8, R4, RZ ;  /* 0x0000000408007227 */ /* 0x000fe600078e00ff */
[----:B------:R-:W-:Y:S02]  /*40c0*/  ISETP.GE.OR P0, PT, R2, R12, P0 ;  /* 0x0000000c0200720c */ /* 0x000fe40000706670 */
[-C--:B------:R-:W-:Y:S04]  /*40d0*/  SHF.R.U32.HI R0, RZ, R5.reuse, R0 ;  /* 0x00000005ff007219 */ /* 0x080fe80000011600 */
[----:B------:R-:W-:Y:S05]  /*40e0*/  SEL R13, R8, R0, !P2 ;  /* 0x00000000080d7207 */ /* 0x000fea0005000000 */
[----:B------:R-:W-:Y:S02]  /*40f0*/  IMAD.MOV R12, RZ, RZ, -R13 ;  /* 0x000000ffff0c7224 */ /* 0x000fe400078e0a0d */
[----:B------:R-:W-:Y:S04]  /*4100*/  @!P0 IMAD.HI.U32 R0, R2, R4, RZ ;  /* 0x0000000402008227 */ /* 0x000fe800078e00ff */
[----:B------:R-:W-:Y:S01]  /*4110*/  IMAD R12, R40, R12, R8 ;  /* 0x0000000c280c7224 */ /* 0x000fe200078e0208 */
[----:B------:R-:W-:Y:S04]  /*4120*/  @!P0 SHF.R.U32.HI R0, RZ, R5, R0 ;  /* 0x00000005ff008219 */ /* 0x000fe80000011600 */
[----:B------:R-:W-:Y:S04]  /*4130*/  @!P0 SEL R0, R2, R0, !P2 ;  /* 0x0000000002008207 */ /* 0x000fe80005000000 */
[----:B------:R-:W-:Y:S01]  /*4140*/  @!P0 IADD3 R13, PT, PT, R13, -R0, RZ ;  /* 0x800000000d0d8210 */ /* 0x000fe20007ffe0ff */
[----:B------:R-:W-:Y:S01]  /*4150*/  @!P0 IMAD R0, R9, R12, R0 ;  /* 0x0000000c09008224 */ /* 0x000fe200078e0200 */
[----:B------:R-:W-:Y:S01]  /*4160*/  IADD3 R9, PT, PT, -R8, RZ, RZ ;  /* 0x000000ff08097210 */ /* 0x000fe20007ffe1ff */
[--C-:B------:R-:W-:Y:S02]  /*4170*/  IMAD.MOV R12, RZ, RZ, -R2.reuse ;  /* 0x000000ffff0c7224 */ /* 0x100fe400078e0a02 */
[----:B------:R-:W-:Y:S02]  /*4180*/  @!P0 IMAD R8, R13, R40, R2 ;  /* 0x000000280d088224 */ /* 0x000fe400078e0202 */
[----:B------:R-:W-:Y:S02]  /*4190*/  @!P0 IMAD.MOV.U32 R2, RZ, RZ, R0 ;  /* 0x000000ffff028224 */ /* 0x000fe400078e0000 */
[----:B------:R-:W-:Y:S02]  /*41a0*/  IMAD R11, R3, R12, R11 ;  /* 0x0000000c030b7224 */ /* 0x000fe400078e020b */
[----:B------:R-:W-:Y:S02]  /*41b0*/  IMAD R10, R6, R9, R10 ;  /* 0x00000009060a7224 */ /* 0x000fe400078e020a */
[----:B------:R-:W-:Y:S02]  /*41c0*/  IMAD R11, R2, R3, R11 ;  /* 0x00000003020b7224 */ /* 0x000fe400078e020b */
[----:B------:R-:W-:Y:S02]  /*41d0*/  IMAD R10, R8, R6, R10 ;  /* 0x00000006080a7224 */ /* 0x000fe400078e020a */
.L_x_69:
[----:B------:R-:W-:Y:S05]  /*41e0*/  BRA.U UP1, `(.L_x_70) ;  /* 0x0000000101107547 */ /* 0x000fea000b800000 */
[----:B------:R-:W-:Y:S04]  /*41f0*/  MOV R2, UR6 ;  /* 0x0000000600027c02 */ /* 0x000fe80008000f00 */
[----:B------:R-:W-:Y:S04]  /*4200*/  SHF.L.U32 R2, R2, 0x1f, RZ ;  /* 0x0000001f02027819 */ /* 0x000fe800000006ff */
[----:B------:R-:W2:Y:S02]  /*4210*/  SYNCS.PHASECHK.TRANS64.TRYWAIT P0, [UR7+0x78], R2 ;  /* 0x00007802ff0075a7 */ /* 0x000ea40008001107 */
[----:B--2---:R-:W-:Y:S05]  /*4220*/  @!P0 BRA `(.L_x_71) ;  /* 0x0000003c00088947 */ /* 0x004fea0003800000 */
.L_x_70:
[----:B------:R-:W-:Y:S02]  /*4230*/  R2UR UR11, R15 ;  /* 0x000000000f0b72ca */ /* 0x000fe400000e0000 */
[----:B------:R-:W-:Y:S02]  /*4240*/  R2UR UR10, R14 ;  /* 0x000000000e0a72ca */ /* 0x000fe400000e0000 */
[----:B------:R-:W-:Y:S04]  /*4250*/  ISETP.NE.U32.AND P2, PT, RZ, UR4, PT ;  /* 0x00000004ff007c0c */ /* 0x000fe8000bf45070 */
[----:B------:R-:W-:Y:S05]  /*4260*/  ISETP.NE.AND.EX P2, PT, RZ, UR5, PT, P2 ;  /* 0x00000005ff007c0c */ /* 0x000fea000bf45320 */
[----:B------:R-:W-:Y:S02]  /*4270*/  USHF.L.U32 UR11, UR11, 0x7, URZ ;  /* 0x000000070b0b7899 */ /* 0x000fe400080006ff */
[----:B------:R-:W-:Y:S01]  /*4280*/  USHF.L.U32 UR10, UR10, 0x6, URZ ;  /* 0x000000060a0a7899 */ /* 0x000fe200080006ff */
[----:B------:R-:W-:Y:S11]  /*4290*/  BRA.U !UP4, `(.L_x_72) ;  /* 0x000000010c347547 */ /* 0x000ff6000b800000 */
[----:B------:R-:W-:Y:S01]  /*42a0*/  UPLOP3.LUT UP0, UPT, UPT, UPT, UP3, 0x80, 0x8 ;  /* 0x000000000008789c */ /* 0x000fe20003f0f030 */
[----:B--2---:R-:W-:Y:S02]  /*42b0*/  HFMA2 R0, -RZ, RZ, 0, 5.9604644775390625e-08 ;  /* 0x00000001ff007431 */ /* 0x004fe400000001ff */
[----:B------:R-:W-:Y:S03]  /*42c0*/  IMAD.MOV.U32 R88, RZ, RZ, 0x1 ;  /* 0x00000001ff587424 */ /* 0x000fe600078e00ff */
[----:B------:R-:W-:Y:S05]  /*42d0*/  PLOP3.LUT P0, PT, PT, PT, UP0, 0x80, 0x8 ;  /* 0x000000000008781c */ /* 0x000fea0003f0f008 */
[----:B------:R-:W2:Y:S01]  /*42e0*/  @UP0 LDCU.64 UR14, c[0x0][0x888] ;  /* 0x00011100ff0e07ac */ /* 0x000ea20008000a00 */
[----:B------:R-:W-:Y:S07]  /*42f0*/  @UP0 UIMAD UR8, UR36, UR4, URZ ;  /* 0x00000004240802a4 */ /* 0x000fee000f8e02ff */
[----:B------:R-:W-:Y:S01]  /*4300*/  @!P0 PRMT R88, R0, 0x7610, R88 ;  /* 0x0000761000588816 */ /* 0x000fe20000000058 */
[----:B--2---:R-:W-:Y:S03]  /*4310*/  @UP0 UIMAD.WIDE UR14, UR8, 0x4, UR14 ;  /* 0x00000004080e08a5 */ /* 0x004fe6000f8e020e */
[----:B------:R-:W2:Y:S03]  /*4320*/  @!UP0 LDCU UR8, c[0x0][0x880] ;  /* 0x00011000ff0887ac */ /* 0x000ea60008000800 */
[----:B------:R-:W-:Y:S01]  /*4330*/  IMAD.U32 R8, RZ, RZ, UR14 ;  /* 0x0000000eff087e24 */ /* 0x000fe2000f8e00ff */
[----:B------:R-:W-:Y:S05]  /*4340*/  MOV R9, UR15 ;  /* 0x0000000f00097c02 */ /* 0x000fea0008000f00 */
[----:B-----5:R3:W5:Y:S02]  /*4350*/  @P0 LDG.E R49, desc[UR46][R8.64] ;  /* 0x0000002e08310981 */ /* 0x020764000c1e1900 */
[----:B--23--:R-:W-:Y:S07]  /*4360*/  @!P0 IMAD.U32 R49, RZ, RZ, UR8 ;  /* 0x00000008ff318e24 */ /* 0x00cfee000f8e00ff */
.L_x_72:
[----:B-----5:R-:W-:Y:S01]  /*4370*/  @!P2 FSETP.EQ.AND P0, PT, R49, RZ, PT ;  /* 0x000000ff3100a20b */ /* 0x020fe20003f02000 */
[----:B------:R-:W-:Y:S01]  /*4380*/  @!UPT UIADD3 URZ, UPT, UPT, URZ, URZ, URZ ;  /* 0x000000fffffff290 */ /* 0x000fe2000fffe0ff */
[----:B------:R-:W-:Y:S11]  /*4390*/  @!P2 BRA `(.L_x_73) ;  /* 0x000000000014a947 */ /* 0x000ff60003800000 */
[----:B------:R-:W-:Y:S02]  /*43a0*/  LOP3.LUT P2, RZ, R88, 0xff, RZ, 0xc0, !PT ;  /* 0x000000ff58ff7812 */ /* 0x000fe4000784c0ff */
[----:B------:R-:W-:Y:S04]  /*43b0*/  PLOP3.LUT P0, PT, PT, PT, UP0, 0x80, 0x8 ;  /* 0x000000000008781c */ /* 0x000fe80003f0f008 */
[----:B------:R-:W-:Y:S07]  /*43c0*/  PLOP3.LUT P0, PT, P0, PT, PT, 0x8, 0x80 ;  /* 0x000000000080781c */ /* 0x000fee000070e170 */
[----:B------:R-:W-:Y:S11]  /*43d0*/  @P2 FSETP.EQ.AND P0, PT, R49, RZ, PT ;  /* 0x000000ff3100220b */ /* 0x000ff60003f02000 */
[----:B------:R-:W-:Y:S02]  /*43e0*/  @!UPT UIADD3 URZ, UPT, UPT, URZ, URZ, URZ ;  /* 0x000000fffffff290 */ /* 0x000fe4000fffe0ff */
.L_x_73:
[----:B------:R-:W-:Y:S01]  /*43f0*/  ULEA UR15, UR13, UR7, 0x3 ;  /* 0x000000070d0f7291 */ /* 0x000fe2000f8e18ff */
[----:B------:R-:W-:Y:S02]  /*4400*/  SHF.L.U32 R9, R29, 0x1f, RZ ;  /* 0x0000001f1d097819 */ /* 0x000fe400000006ff */
[----:B------:R-:W-:Y:S04]  /*4410*/  ELECT P4, URZ, PT ;  /* 0x0000000000ff782f */ /* 0x000fe80003880000 */
[----:B------:R-:W-:Y:S02]  /*4420*/  PLOP3.LUT P4, PT, P0, P4, PT, 0xf2, 0x2f ;  /* 0x00000000002f781c */ /* 0x000fe40000789e72 */
[----:B------:R-:W3:Y:S11]  /*4430*/  SYNCS.PHASECHK.TRANS64.TRYWAIT P2, [UR15+0x58], R9 ;  /* 0x00005809ff0075a7 */ /* 0x000ef6000804110f */
[----:B-1----:R-:W-:Y:S05]  /*4440*/  @!P4 IADD3 R8, P0, PT, R30, 0x580, RZ ;  /* 0x000005801e08c810 */ /* 0x002fea0007f1e0ff */
[----:B--2---:R-:W-:Y:S01]  /*4450*/  @!P4 IMAD.X R2, RZ, RZ, R31, P0 ;  /* 0x000000ffff02c224 */ /* 0x004fe200000e061f */
[----:B---3--:R-:W-:Y:S07]  /*4460*/  @!P2 BRA `(.L_x_74) ;  /* 0x000000380090a947 */ /* 0x008fee0003800000 */
.L_x_145:
[----:B------:R-:W2:Y:S01]  /*4470*/  LDC.64 R12, c[0x0][0xb18] ;  /* 0x0002c600ff0c7b82 */ /* 0x000ea20000000a00 */
[----:B------:R-:W-:Y:S01]  /*4480*/  @!P4 R2UR UR8, R2 ;  /* 0x000000000208c2ca */ /* 0x000fe200000e0000 */
[----:B------:R-:W-:Y:S01]  /*4490*/  VOTEU.ALL UP2, P4 ;  /* 0x0000000000ff7886 */ /* 0x000fe20002040000 */
[----:B------:R-:W-:Y:S01]  /*44a0*/  @!P4 R2UR UR9, R8 ;  /* 0x000000000809c2ca */ /* 0x000fe200000e0000 */
[----:B------:R-:W-:Y:S01]  /*44b0*/  VOTEU.ALL UP1, P4 ;  /* 0x0000000000ff7886 */ /* 0x000fe20002020000 */
[----:B-1----:R-:W-:Y:S03]  /*44c0*/  @!P4 IMAD.MOV.U32 R0, RZ, RZ, 0x2000 ;  /* 0x00002000ff00c424 */ /* 0x002fe600078e00ff */
[----:B------:R-:W1:Y:S01]  /*44d0*/  @!P1 LDC R2, c[0x0][0xb0c] ;  /* 0x0002c300ff029b82 */ /* 0x000e620000000800 */
[----:B------:R-:W-:Y:S01]  /*44e0*/  UMOV UR20, 0x0 ;  /* 0x0000000000147882 */ /* 0x000fe20000000000 */
[----:B------:R-:W-:Y:S01]  /*44f0*/  UMOV UR21, 0x10000000 ;  /* 0x1000000000157882 */ /* 0x000fe20000000000 */
[----:B------:R-:W-:Y:S01]  /*4500*/  UMOV UR12, UR36 ;  /* 0x00000024000c7c82 */ /* 0x000fe20008000000 */
[----:B------:R-:W-:Y:S01]  /*4510*/  UIADD3 UR14, UPT, UPT, UR13, 0x1, URZ ;  /* 0x000000010d0e7890 */ /* 0x000fe2000fffe0ff */
[----:B------:R-:W-:Y:S01]  /*4520*/  @P3 SHF.R.U32.HI R26, RZ, 0x10, R21 ;  /* 0x00000010ff1a3819 */ /* 0x000fe20000011615 */
[----:B------:R-:W-:Y:S02]  /*4530*/  VIADD R28, R28, 0x1 ;  /* 0x000000011c1c7836 */ /* 0x000fe40000000000 */
[----:B------:R-:W-:Y:S01]  /*4540*/  IMAD.U32 R9, RZ, RZ, UR8 ;  /* 0x00000008ff097e24 */ /* 0x000fe2000f8e00ff */
[----:B------:R-:W-:Y:S01]  /*4550*/  @!UP2 ULEA UR8, UR13, UR7, 0xd ;  /* 0x000000070d08a291 */ /* 0x000fe2000f8e68ff */
[----:B------:R-:W-:Y:S01]  /*4560*/  IMAD.U32 R8, RZ, RZ, UR9 ;  /* 0x00000009ff087e24 */ /* 0x000fe2000f8e00ff */
[----:B------:R-:W-:Y:S02]  /*4570*/  UIADD3 UR9, UPT, UPT, UR15, 0x40, URZ ;  /* 0x000000400f097890 */ /* 0x000fe4000fffe0ff */
[----:B------:R-:W-:Y:S01]  /*4580*/  @!P4 R2UR UR19, R9 ;  /* 0x000000000913c2ca */ /* 0x000fe200000e0000 */
[----:B------:R-:W-:Y:S01]  /*4590*/  @!UP2 UIADD3 UR8, UPT, UPT, UR8, 0x200, URZ ;  /* 0x000002000808a890 */ /* 0x000fe2000fffe0ff */
[----:B------:R-:W-:Y:S01]  /*45a0*/  @!P4 R2UR UR18, R8 ;  /* 0x000000000812c2ca */ /* 0x000fe200000e0000 */
[----:B------:R-:W-:Y:S01]  /*45b0*/  UISETP.NE.AND UP5, UPT, UR14, 0x3, UPT ;  /* 0x000000030e00788c */ /* 0x000fe2000bfa5270 */
[----:B------:R-:W3:Y:S01]  /*45c0*/  LDC.64 R8, c[0x0][0xb10] ;  /* 0x0002c400ff087b82 */ /* 0x000ee20000000a00 */
[----:B------:R-:W-:Y:S02]  /*45d0*/  UPRMT UR16, UR37, 0x654, UR9 ;  /* 0x0000065425107896 */ /* 0x000fe40008000009 */
[----:B------:R-:W-:Y:S02]  /*45e0*/  USEL UR17, URZ, 0x1, UP5 ;  /* 0x00000001ff117887 */ /* 0x000fe4000a800000 */
[----:B------:R-:W-:Y:S04]  /*45f0*/  USEL UR14, UR14, URZ, UP5 ;  /* 0x000000ff0e0e7287 */ /* 0x000fe8000a800000 */
[----:B------:R-:W-:Y:S01]  /*4600*/  ULEA UR13, UR14, UR7, 0x3 ;  /* 0x000000070e0d7291 */ /* 0x000fe2000f8e18ff */
[----:B------:R-:W-:Y:S01]  /*4610*/  LOP3.LUT R29, R29, UR17, RZ, 0x3c, !PT ;  /* 0x000000111d1d7c12 */ /* 0x000fe2000f8e3cff */
[----:B------:R1:W-:Y:S01]  /*4620*/  @!UP1 UTMALDG.3D [UR8], [UR18], desc[UR20] ;  /* 0x00001408120095b4 */ /* 0x0003e20008011000 */
[----:B------:R5:W-:Y:S02]  /*4630*/  @!P4 SYNCS.ARRIVE.TRANS64.RED.A0TR RZ, [UR15+0x40], R0 ;  /* 0x00004000ffffc9a7 */ /* 0x000be4000830040f */
[----:B------:R-:W-:Y:S01]  /*4640*/  SHF.L.U32 R14, R29, 0x1f, RZ ;  /* 0x0000001f1d0e7819 */ /* 0x000fe200000006ff */
[C---:B---3--:R-:W-:Y:S01]  /*4650*/  @!P1 IMAD.HI.U32 R8, R11.reuse, R8, RZ ;  /* 0x000000080b089227 */ /* 0x048fe200078e00ff */
[----:B--2---:R-:W-:Y:S02]  /*4660*/  @!P1 ISETP.NE.AND P0, PT, R12, 0x1, PT ;  /* 0x000000010c00980c */ /* 0x004fe40003f05270 */
[----:B-1----:R-:W-:Y:S01]  /*4670*/  @!P1 ISETP.NE.AND P2, PT, R2, 0x1, PT ;  /* 0x000000010200980c */ /* 0x002fe20003f45270 */
[----:B------:R-:W-:Y:S01]  /*4680*/  SYNCS.ARRIVE.TRANS64.RED.A1T0 RZ, [UR16], RZ ;  /* 0x000000ffffff79a7 */ /* 0x000fe20008100410 */
[C---:B------:R-:W-:Y:S01]  /*4690*/  @!P1 IMAD.HI.U32 R13, R10.reuse, R13, RZ ;  /* 0x0000000d0a0d9227 */ /* 0x040fe200078e00ff */
[----:B------:R-:W-:Y:S04]  /*46a0*/  @!P1 SHF.R.U32.HI R8, RZ, R9, R8 ;  /* 0x00000009ff089219 */ /* 0x000fe80000011608 */
[----:B------:R-:W-:Y:S01]  /*46b0*/  @!P1 SEL R8, R11, R8, !P2 ;  /* 0x000000080b089207 */ /* 0x000fe20005000000 */
[----:B------:R-:W1:Y:S01]  /*46c0*/  SYNCS.PHASECHK.TRANS64.TRYWAIT P5, [UR13+0x58], R14 ;  /* 0x0000580eff0075a7 */ /* 0x000e6200080a110d */
[----:B-----5:R-:W2:Y:S02]  /*46d0*/  @!P1 LDC R0, c[0x0][0xb20] ;  /* 0x0002c800ff009b82 */ /* 0x020ea40000000800 */
[----:B--2---:R-:W-:Y:S04]  /*46e0*/  @!P1 SHF.R.U32.HI R0, RZ, R0, R13 ;  /* 0x00000000ff009219 */ /* 0x004fe8000001160d */
[----:B------:R-:W-:Y:S05]  /*46f0*/  @!P1 SEL R9, R10, R0, !P0 ;  /* 0x000000000a099207 */ /* 0x000fea0004000000 */
[----:B------:R-:W-:Y:S02]  /*4700*/  @!P1 IMAD.IADD R0, R9, 0x1, -R8 ;  /* 0x0000000109009824 */ /* 0x000fe400078e0a08 */
[----:B------:R-:W-:Y:S02]  /*4710*/  @!P1 IMAD.IADD R8, R8, 0x1, -R9 ;  /* 0x0000000108089824 */ /* 0x000fe400078e0a09 */
[----:B------:R-:W-:Y:S02]  /*4720*/  @!P1 IMAD R11, R0, R2, R11 ;  /* 0x00000002000b9224 */ /* 0x000fe400078e020b */
[----:B------:R-:W-:Y:S01]  /*4730*/  @!P1 IMAD R10, R8, R12, R10 ;  /* 0x0000000c080a9224 */ /* 0x000fe200078e020a */
[----:B-1----:R-:W-:Y:S06]  /*4740*/  @!P5 BRA `(.L_x_75) ;  /* 0x0000003400f0d947 */ /* 0x002fec0003800000 */
.L_x_147:
[----:B------:R-:W-:Y:S01]  /*4750*/  @!P4 IADD3 R2, P0, PT, R30, 0x580, RZ ;  /* 0x000005801e02c810 */ /* 0x000fe20007f1e0ff */
[----:B------:R-:W-:Y:S01]  /*4760*/  UMOV UR18, 0x0 ;  /* 0x0000000000127882 */ /* 0x000fe20000000000 */
[----:B------:R-:W-:Y:S01]  /*4770*/  UMOV UR19, 0x10000000 ;  /* 0x1000000000137882 */ /* 0x000fe20000000000 */
[----:B------:R-:W-:Y:S01]  /*4780*/  VOTEU.ALL UP1, P4 ;  /* 0x0000000000ff7886 */ /* 0x000fe20002020000 */
[----:B------:R-:W-:Y:S01]  /*4790*/  @!P4 R2UR UR9, R2 ;  /* 0x000000000209c2ca */ /* 0x000fe200000e0000 */
[----:B-1----:R-:W-:Y:S01]  /*47a0*/  @!P4 IMAD.X R0, RZ, RZ, R31, P0 ;  /* 0x000000ffff00c224 */ /* 0x002fe200000e061f */
[----:B------:R-:W-:Y:S01]  /*47b0*/  UMOV UR12, UR36 ;  /* 0x00000024000c7c82 */ /* 0x000fe20008000000 */
[----:B------:R-:W-:Y:S01]  /*47c0*/  @P3 R2UR UR36, R26 ;  /* 0x000000001a2432ca */ /* 0x000fe200000e0000 */
[----:B------:R-:W-:Y:S01]  /*47d0*/  @!UP1 ULEA UR15, UR14, UR7, 0xd ;  /* 0x000000070e0f9291 */ /* 0x000fe2000f8e68ff */
[----:B------:R-:W-:Y:S01]  /*47e0*/  ISETP.NE.AND P0, PT, R28, 0x2, PT ;  /* 0x000000021c00780c */ /* 0x000fe20003f05270 */
[----:B------:R-:W-:Y:S01]  /*47f0*/  @!UP1 UIADD3 UR10, UPT, UPT, UR10, 0x20, URZ ;  /* 0x000000200a0a9890 */ /* 0x000fe2000fffe0ff */
[----:B------:R-:W-:Y:S01]  /*4800*/  @!P4 R2UR UR8, R0 ;  /* 0x000000000008c2ca */ /* 0x000fe200000e0000 */
[----:B------:R-:W-:Y:S01]  /*4810*/  IMAD.IADD R14, R10, 0x1, R86 ;  /* 0x000000010a0e7824 */ /* 0x000fe200078e0256 */
[----:B------:R-:W-:Y:S01]  /*4820*/  SEL R0, RZ, 0x1, P0 ;  /* 0x00000001ff007807 */ /* 0x000fe20000000000 */
[----:B------:R-:W-:Y:S01]  /*4830*/  IMAD.IADD R15, R11, 0x1, R87 ;  /* 0x000000010b0f7824 */ /* 0x000fe200078e0257 */
[----:B------:R-:W-:Y:S02]  /*4840*/  SEL R28, R28, RZ, P0 ;  /* 0x000000ff1c1c7207 */ /* 0x000fe40000000000 */
[----:B------:R-:W-:Y:S01]  /*4850*/  IMAD.U32 R8, RZ, RZ, UR9 ;  /* 0x00000009ff087e24 */ /* 0x000fe2000f8e00ff */
[----:B------:R-:W-:Y:S01]  /*4860*/  UIADD3 UR9, UPT, UPT, UR13, 0x40, URZ ;  /* 0x000000400d097890 */ /* 0x000fe2000fffe0ff */
[----:B------:R-:W-:Y:S03]  /*4870*/  LOP3.LUT R27, R27, R0, RZ, 0x3c, !PT ;  /* 0x000000001b1b7212 */ /* 0x000fe600078e3cff */
[----:B------:R-:W-:Y:S02]  /*4880*/  @!P4 R2UR UR16, R8 ;  /* 0x000000000810c2ca */ /* 0x000fe400000e0000 */
[----:B------:R-:W-:Y:S01]  /*4890*/  IMAD.U32 R9, RZ, RZ, UR8 ;  /* 0x00000008ff097e24 */ /* 0x000fe2000f8e00ff */
[----:B------:R-:W-:Y:S01]  /*48a0*/  @!UP1 UIADD3 UR8, UPT, UPT, UR15, 0x200, URZ ;  /* 0x000002000f089890 */ /* 0x000fe2000fffe0ff */
[----:B------:R-:W-:Y:S01]  /*48b0*/  VOTEU.ALL UP1, P4 ;  /* 0x0000000000ff7886 */ /* 0x000fe20002020000 */
[----:B------:R-:W-:Y:S02]  /*48c0*/  UPRMT UR15, UR37, 0x654, UR9 ;  /* 0x00000654250f7896 */ /* 0x000fe40008000009 */
[----:B------:R-:W-:Y:S11]  /*48d0*/  @!P4 R2UR UR17, R9 ;  /* 0x000000000911c2ca */ /* 0x000ff600000e0000 */
[----:B------:R-:W-:Y:S02]  /*48e0*/  @!UPT UIADD3 URZ, UPT, UPT, URZ, URZ, URZ ;  /* 0x000000fffffff290 */ /* 0x000fe4000fffe0ff */
[----:B------:R2:W-:Y:S01]  /*48f0*/  @!UP1 UTMALDG.3D [UR8], [UR16], desc[UR18] ;  /* 0x00001208100095b4 */ /* 0x0005e20008011000 */
[----:B------:R2:W-:Y:S01]  /*4900*/  @!P4 SYNCS.ARRIVE.TRANS64.RED.A0TR RZ, [UR13+0x40], R25 ;  /* 0x00004019ffffc9a7 */ /* 0x0005e2000830040d */
[----:B------:R-:W-:Y:S04]  /*4910*/  UIADD3 UR13, UPT, UPT, UR14, 0x1, URZ ;  /* 0x000000010e0d7890 */ /* 0x000fe8000fffe0ff */
[----:B------:R-:W-:Y:S04]  /*4920*/  UISETP.NE.AND UP1, UPT, UR13, 0x3, UPT ;  /* 0x000000030d00788c */ /* 0x000fe8000bf25270 */
[----:B------:R-:W-:Y:S02]  /*4930*/  USEL UR14, URZ, 0x1, UP1 ;  /* 0x00000001ff0e7887 */ /* 0x000fe40008800000 */
[----:B------:R-:W-:Y:S02]  /*4940*/  USEL UR13, UR13, URZ, UP1 ;  /* 0x000000ff0d0d7287 */ /* 0x000fe40008800000 */
[----:B------:R-:W-:Y:S02]  /*4950*/  UPLOP3.LUT UP1, UPT, UPT, UPT, UPT, 0x80, 0x8 ;  /* 0x000000000008789c */ /* 0x000fe40003f2f070 */
[----:B------:R-:W-:Y:S01]  /*4960*/  LOP3.LUT R29, R29, UR14, RZ, 0x3c, !PT ;  /* 0x0000000e1d1d7c12 */ /* 0x000fe2000f8e3cff */
[----:B------:R-:W-:Y:S01]  /*4970*/  SYNCS.ARRIVE.TRANS64.RED.A1T0 RZ, [UR15], RZ ;  /* 0x000000ffffff79a7 */ /* 0x000fe2000810040f */
[----:B------:R-:W-:Y:S07]  /*4980*/  @P3 BRA `(.L_x_76) ;  /* 0xfffffff4001c3947 */ /* 0x000fee000383ffff */
[----:B------:R-:W-:Y:S01]  /*4990*/  UIADD3 UR7, UPT, UPT, UR7, 0x58, URZ ;  /* 0x0000005807077890 */ /* 0x000fe2000fffe0ff */
[----:B------:R-:W-:-:S03]  /*49a0*/  SHF.L.U32 R2, R29, 0x1f, RZ ;  /* 0x0000001f1d027819 */ /* 0x000fc600000006ff */
[----:B------:R-:W-:-:S09]  /*49b0*/  ULEA UR4, UR13, UR7, 0x3 ;  /* 0x000000070d047291 */ /* 0x000fd2000f8e18ff */
[----:B------:R-:W1:Y:S02]  /*49c0*/  SYNCS.PHASECHK.TRANS64.TRYWAIT P0, [UR4], R2 ;  /* 0x00000002ff0075a7 */ /* 0x000e640008001104 */
[----:B-1----:R-:W-:Y:S05]  /*49d0*/  @!P0 BRA `(.L_x_77) ;  /* 0x0000003400648947 */ /* 0x002fea0003800000 */
.L_x_149:
        /* <DEDUP_REMOVED lines=9> */
.L_x_151:
[----:B------:R-:W-:-:S04]  /*4a70*/  UIADD3 UR5, UPT, UPT, UR5, 0x1, URZ ;  /* 0x0000000105057890 */ /* 0x000fc8000fffe0ff */
[----:B------:R-:W-:-:S04]  /*4a80*/  UISETP.NE.AND UP0, UPT, UR5, 0x3, UPT ;  /* 0x000000030500788c */ /* 0x000fc8000bf05270 */
[----:B------:R-:W-:Y:S02]  /*4a90*/  USEL UR4, URZ, 0x1, UP0 ;  /* 0x00000001ff047887 */ /* 0x000fe40008000000 */
[----:B------:R-:W-:-:S04]  /*4aa0*/  USEL UR5, UR5, URZ, UP0 ;  /* 0x000000ff05057287 */ /* 0x000fc80008000000 */
[----:B------:R-:W-:Y:S01]  /*4ab0*/  ULEA UR5, UR5, UR7, 0x3 ;  /* 0x0000000705057291 */ /* 0x000fe2000f8e18ff */
[----:B-1----:R-:W-:-:S04]  /*4ac0*/  LOP3.LUT R2, R29, UR4, RZ, 0x3c, !PT ;  /* 0x000000041d027c12 */ /* 0x002fc8000f8e3cff */
[----:B------:R-:W-:Y:S01]  /*4ad0*/  SHF.L.U32 R2, R2, 0x1f, RZ ;  /* 0x0000001f02027819 */ /* 0x000fe200000006ff */
[----:B------:R-:W-:-:S07]  /*4ae0*/  IMAD.U32 R0, RZ, RZ, UR5 ;  /* 0x00000005ff007e24 */ /* 0x000fce000f8e00ff */
.L_x_79:
[----:B-1----:R1:W3:Y:S02]  /*4af0*/  SYNCS.PHASECHK.TRANS64.TRYWAIT P0, [R0+URZ], R2 ;  /* 0x00000002000075a7 */ /* 0x0022e400080011ff */
[----:B---3--:R-:W-:Y:S05]  /*4b00*/  @!P0 NANOSLEEP.SYNCS 0x989680 ;  /* 0x009896800000895d */ /* 0x008fea0003900000 */
[----:B------:R-:W3:Y:S02]  /*4b10*/  @!P0 SYNCS.PHASECHK.TRANS64 P0, [R0+URZ], R2 ;  /* 0x00000002000085a7 */ /* 0x000ee400080010ff */
[----:B--23--:R-:W-:Y:S05]  /*4b20*/  @P0 EXIT ;  /* 0x000000000000094d */ /* 0x00cfea0003800000 */
[----:B------:R-:W-:Y:S05]  /*4b30*/  BRA `(.L_x_79) ;  /* 0xfffffffc00ec7947 */ /* 0x000fea000383ffff */
.L_x_67:
[----:B------:R-:W-:-:S06]  /*4b40*/  UISETP.GE.AND UP1, UPT, UR8, 0x4, UPT ;  /* 0x000000040800788c */ /* 0x000fcc000bf26270 */
[----:B------:R-:W-:-:S13]  /*4b50*/  PLOP3.LUT P0, PT, PT, PT, UP1, 0x80, 0x8 ;  /* 0x000000000008781c */ /* 0x000fda0003f0f018 */
[----:B------:R-:W-:Y:S05]  /*4b60*/  @!P0 EXIT ;  /* 0x000000000000894d */ /* 0x000fea0003800000 */
[----:B------:R-:W-:Y:S01]  /*4b70*/  BAR.SYNC.DEFER_BLOCKING 0x6, 0xa0 ;  /* 0x0182800000007b1d */ /* 0x000fe20000010000 */
[C---:B------:R-:W-:Y:S01]  /*4b80*/  IMAD.SHL.U32 R2, R93.reuse, 0x20, RZ ;  /* 0x000000205d027824 */ /* 0x040fe200078e00ff */
[C---:B------:R-:W-:Y:S01]  /*4b90*/  LOP3.LUT R94, R93.reuse, 0x2, RZ, 0xc0, !PT ;  /* 0x000000025d5e7812 */ /* 0x040fe200078ec0ff */
[C---:B------:R-:W-:Y:S01]  /*4ba0*/  IMAD.SHL.U32 R99, R93.reuse, 0x4, RZ ;  /* 0x000000045d637824 */ /* 0x040fe200078e00ff */
[C---:B------:R-:W-:Y:S01]  /*4bb0*/  LOP3.LUT R100, R93.reuse, 0x60, RZ, 0xc0, !PT ;  /* 0x000000605d647812 */ /* 0x040fe200078ec0ff */
[C---:B------:R-:W-:Y:S01]  /*4bc0*/  IMAD.U32 R46, R93.reuse, 0x10000, RZ ;  /* 0x000100005d2e7824 */ /* 0x040fe200078e00ff */
[----:B------:R-:W-:Y:S02]  /*4bd0*/  UMOV UR48, 0x400 ;  /* 0x0000040000307882 */ /* 0x000fe40000000000 */
[----:B------:R-:W1:Y:S01]  /*4be0*/  LDC R91, c[0x0][0x370] ;  /* 0x0000dc00ff5b7b82 */ /* 0x000e620000000800 */
[----:B------:R-:W-:Y:S01]  /*4bf0*/  ULEA UR48, UR37, UR48, 0x18 ;  /* 0x0000003025307291 */ /* 0x000fe2000f8ec0ff */
[----:B------:R-:W-:Y:S01]  /*4c00*/  LOP3.LUT R3, R2, 0xc0, RZ, 0xc0, !PT ;  /* 0x000000c002037812 */ /* 0x000fe200078ec0ff */
[----:B------:R-:W-:Y:S01]  /*4c10*/  IMAD.MOV.U32 R45, RZ, RZ, RZ ;  /* 0x000000ffff2d7224 */ /* 0x000fe200078e00ff */
[----:B------:R-:W-:Y:S01]  /*4c20*/  LOP3.LUT R93, R93, 0x4, RZ, 0xc0, !PT ;  /* 0x000000045d5d7812 */ /* 0x000fe200078ec0ff */
[----:B------:R-:W-:Y:S01]  /*4c30*/  UIADD3 UR52, UPT, UPT, UR48, 0x200, URZ ;  /* 0x0000020030347890 */ /* 0x000fe2000fffe0ff */
[----:B------:R-:W-:-:S02]  /*4c40*/  LOP3.LUT R99, R3, 0x18, R99, 0xf8, !PT ;  /* 0x0000001803637812 */ /* 0x000fc400078ef863 */
[----:B------:R-:W-:Y:S01]  /*4c50*/  CS2R R96, SRZ ;  /* 0x0000000000607805 */ /* 0x000fe2000001ff00 */
[----:B------:R-:W2:Y:S01]  /*4c60*/  LDC R42, c[0x0][0xb0c] ;  /* 0x0002c300ff2a7b82 */ /* 0x000ea20000000800 */
[----:B------:R-:W-:Y:S01]  /*4c70*/  LOP3.LUT R46, R46, 0x600000, RZ, 0xc0, !PT ;  /* 0x006000002e2e7812 */ /* 0x000fe200078ec0ff */
[----:B------:R-:W-:Y:S01]  /*4c80*/  IMAD.MOV.U32 R103, RZ, RZ, RZ ;  /* 0x000000ffff677224 */ /* 0x000fe200078e00ff */
[----:B------:R-:W-:Y:S01]  /*4c90*/  IADD3 R98, PT, PT, -R93, 0x2, RZ ;  /* 0x000000025d627810 */ /* 0x000fe20007ffe1ff */
[----:B------:R-:W-:Y:S01]  /*4ca0*/  IMAD.MOV R94, RZ, RZ, -R94 ;  /* 0x000000ffff5e7224 */ /* 0x000fe200078e0a5e */
[----:B------:R-:W-:Y:S01]  /*4cb0*/  LOP3.LUT R99, R99, 0xf20, R2, 0xf8, !PT ;  /* 0x00000f2063637812 */ /* 0x000fe200078ef802 */
[----:B------:R-:W-:Y:S01]  /*4cc0*/  IMAD.MOV R93, RZ, RZ, -R93 ;  /* 0x000000ffff5d7224 */ /* 0x000fe200078e0a5d */
[----:B------:R-:W4:Y:S01]  /*4cd0*/  LDCU.64 UR54, c[0x0][0x348] ;  /* 0x00006900ff3677ac */ /* 0x000f220008000a00 */
[----:B------:R-:W1:Y:S01]  /*4ce0*/  LDC R89, c[0x0][0xb20] ;  /* 0x0002c800ff597b82 */ /* 0x000e620000000800 */
[----:B------:R-:W3:Y:S01]  /*4cf0*/  LDS R0, [UR48+0x130] ;  /* 0x00013030ff007984 */ /* 0x000ee20008000800 */
[----:B------:R-:W-:Y:S01]  /*4d00*/  IMAD.SHL.U32 R98, R98, 0x10, RZ ;  /* 0x0000001062627824 */ /* 0x000fe200078e00ff */
[----:B------:R-:W-:Y:S01]  /*4d10*/  LEA R99, R99, UR52, 0x1 ;  /* 0x0000003463637c11 */ /* 0x000fe2000f8e08ff */
[----:B------:R-:W-:Y:S01]  /*4d20*/  UMOV UR51, 0x1 ;  /* 0x0000000100337882 */ /* 0x000fe20000000000 */
[----:B------:R-:W-:Y:S01]  /*4d30*/  UMOV UR56, URZ ;  /* 0x000000ff00387c82 */ /* 0x000fe20008000000 */
[----:B------:R-:W1:Y:S02]  /*4d40*/  LDCU.64 UR38, c[0x0][0x888] ;  /* 0x00011100ff2677ac */ /* 0x000e640008000a00 */
[----:B------:R-:W1:Y:S01]  /*4d50*/  LDC R41, c[0x0][0xb30] ;  /* 0x0002cc00ff297b82 */ /* 0x000e620000000800 */
[----:B------:R-:W1:Y:S01]  /*4d60*/  LDCU.64 UR44, c[0x0][0x890] ;  /* 0x00011200ff2c77ac */ /* 0x000e620008000a00 */
[----:B------:R-:W-:Y:S01]  /*4d70*/  UMOV UR50, URZ ;  /* 0x000000ff00327c82 */ /* 0x000fe20008000000 */
[----:B------:R-:W-:-:S05]  /*4d80*/  UMOV UR49, URZ ;  /* 0x000000ff00317c82 */ /* 0x000fca0008000000 */
[----:B------:R-:W1:Y:S08]  /*4d90*/  LDC.64 R84, c[0x0][0xb10] ;  /* 0x0002c400ff547b82 */ /* 0x000e700000000a00 */
[----:B------:R-:W1:Y:S08]  /*4da0*/  LDC.64 R38, c[0x0][0xb18] ;  /* 0x0002c600ff267b82 */ /* 0x000e700000000a00 */
[----:B------:R-:W1:Y:S08]  /*4db0*/  LDC.64 R36, c[0x0][0xb28] ;  /* 0x0002ca00ff247b82 */ /* 0x000e700000000a00 */
[----:B------:R-:W1:Y:S01]  /*4dc0*/  LDC.64 R82, c[0x0][0x8b0] ;  /* 0x00022c00ff527b82 */ /* 0x000e620000000a00 */
[----:B---3--:R-:W-:-:S07]  /*4dd0*/  IMAD.IADD R46, R0, 0x1, R46 ;  /* 0x00000001002e7824 */ /* 0x008fce00078e022e */
[----:B------:R-:W3:Y:S08]  /*4de0*/  LDC.64 R80, c[0x0][0x8a8] ;  /* 0x00022a00ff507b82 */ /* 0x000ef00000000a00 */
[----:B--2-4-:R-:W1:Y:S02]  /*4df0*/  LDC R90, c[0x0][0x374] ;  /* 0x0000dd00ff5a7b82 */ /* 0x014e640000000800 */
.L_x_110:
[C---:B------:R-:W-:Y:S02]  /*4e00*/  LEA R0, R103.reuse, UR48, 0x3 ;  /* 0x0000003067007c11 */ /* 0x040fe4000f8e18ff */
[----:B------:R-:W-:Y:S02]  /*4e10*/  SHF.L.U32 R2, R96, 0x1f, RZ ;  /* 0x0000001f60027819 */ /* 0x000fe400000006ff */
[----:B------:R-:W-:Y:S02]  /*4e20*/  LEA R16, R103, UR48, 0x4 ;  /* 0x0000003067107c11 */ /* 0x000fe4000f8e20ff */
[----:B------:R-:W2:Y:S02]  /*4e30*/  SYNCS.PHASECHK.TRANS64.TRYWAIT P0, [R0+URZ+0x80], R2 ;  /* 0x00008002000075a7 */ /* 0x000ea400080011ff */
[----:B--2---:R-:W-:Y:S05]  /*4e40*/  @!P0 BRA `(.L_x_80) ;  /* 0x0000003000788947 */ /* 0x004fea0003800000 */
.L_x_152:
[----:B------:R-:W4:Y:S01]  /*4e50*/  LDC.64 R10, c[0x0][0xb10] ;  /* 0x0002c400ff0a7b82 */ /* 0x000f220000000a00 */
[----:B------:R-:W3:Y:S01]  /*4e60*/  LDS.128 R16, [R16+0x110] ;  /* 0x0001100010107984 */ /* 0x000ee20000000c00 */
[----:B-1----:R-:W-:Y:S01]  /*4e70*/  ISETP.NE.AND P1, PT, R41, 0x1, PT ;  /* 0x000000012900780c */ /* 0x002fe20003f25270 */
[----:B--2---:R-:W-:Y:S01]  /*4e80*/  VIADD R0, R0, 0x90 ;  /* 0x0000009000007836 */ /* 0x004fe20000000000 */
[----:B------:R-:W-:Y:S04]  /*4e90*/  ISETP.GE.AND P0, PT, R40, 0x1, PT ;  /* 0x000000012800780c */ /* 0x000fe80003f06270 */
[----:B------:R-:W1:Y:S01]  /*4ea0*/  LDC.64 R8, c[0x0][0xb18] ;  /* 0x0002c600ff087b82 */ /* 0x000e620000000a00 */
[----:B------:R-:W-:Y:S01]  /*4eb0*/  PRMT R0, RZ, 0x654, R0 ;  /* 0x00000654ff007816 */ /* 0x000fe20000000000 */
[----:B------:R-:W-:Y:S01]  /*4ec0*/  @!PT LDS RZ, [RZ] ;  /* 0x00000000fffff984 */ /* 0x000fe20000000800 */
[----:B------:R-:W-:Y:S01]  /*4ed0*/  @!PT LDS RZ, [RZ] ;  /* 0x00000000fffff984 */ /* 0x000fe20000000800 */
[----:B------:R-:W-:Y:S01]  /*4ee0*/  @!PT LDS RZ, [RZ] ;  /* 0x00000000fffff984 */ /* 0x000fe20000000800 */
[----:B------:R-:W-:Y:S01]  /*4ef0*/  @!PT LDS RZ, [RZ] ;  /* 0x00000000fffff984 */ /* 0x000fe20000000800 */
[----:B------:R2:W-:Y:S06]  /*4f00*/  MEMBAR.ALL.CTA ;  /* 0x0000000000007992 */ /* 0x0005ec0000008000 */
[----:B--2---:R-:W2:Y:S01]  /*4f10*/  FENCE.VIEW.ASYNC.S ;  /* 0x00000000000073c6 */ /* 0x004ea20000000000 */
[----:B------:R-:W1:Y:S08]  /*4f20*/  @!P1 LDC R12, c[0x0][0xb20] ;  /* 0x0002c800ff0c9b82 */ /* 0x000e700000000800 */
[----:B------:R-:W1:Y:S01]  /*4f30*/  @!P1 LDC R7, c[0x0][0xb0c] ;  /* 0x0002c300ff079b82 */ /* 0x000e620000000800 */
[----:B--2---:R2:W-:Y:S01]  /*4f40*/  SYNCS.ARRIVE.TRANS64.RED.A1T0 RZ, [R0+URZ], RZ ;  /* 0x000000ff00ff79a7 */ /* 0x0045e200081004ff */
[----:B---3--:R-:W-:Y:S04]  /*4f50*/  LOP3.LUT P4, RZ, R18, 0x1, RZ, 0xc0, !PT ;  /* 0x0000000112ff7812 */ /* 0x008fe8000788c0ff */
[----:B------:R-:W-:Y:S09]  /*4f60*/  P2R R101, PR, RZ, 0x10 ;  /* 0x00000010ff657803 */ /* 0x000ff20000000000 */
[----:B------:R-:W-:Y:S02]  /*4f70*/  @P4 MOV R44, R16 ;  /* 0x00000010002c4202 */ /* 0x000fe40000000f00 */
[----:B------:R-:W-:Y:S01]  /*4f80*/  @P4 LOP3.LUT R43, R17, 0xffff, RZ, 0xc0, !PT ;  /* 0x0000ffff112b4812 */ /* 0x000fe200078ec0ff */
[----:B--2-4-:R-:W-:Y:S06]  /*4f90*/  @!P0 BRA `(.L_x_81) ;  /* 0x0000000000a48947 */ /* 0x014fec0003800000 */
[----:B------:R-:W-:Y:S01]  /*4fa0*/  IMAD.HI.U32 R0, R90, R39, RZ ;  /* 0x000000275a007227 */ /* 0x000fe200078e00ff */
[----:B------:R-:W-:Y:S02]  /*4fb0*/  ISETP.NE.AND P0, PT, R38, 0x1, PT ;  /* 0x000000012600780c */ /* 0x000fe40003f05270 */
[----:B------:R-:W-:Y:S01]  /*4fc0*/  ISETP.NE.AND P2, PT, R40, 0x1, PT ;  /* 0x000000012800780c */ /* 0x000fe20003f45270 */
[----:B------:R-:W-:Y:S01]  /*4fd0*/  IMAD.HI.U32 R4, R91, R84, RZ ;  /* 0x000000545b047227 */ /* 0x000fe200078e00ff */
[----:B------:R-:W-:Y:S02]  /*4fe0*/  SHF.R.U32.HI R0, RZ, R89, R0 ;  /* 0x00000059ff007219 */ /* 0x000fe40000011600 */
[----:B------:R-:W-:Y:S01]  /*4ff0*/  ISETP.NE.AND P3, PT, R42, 0x1, PT ;  /* 0x000000012a00780c */ /* 0x000fe20003f65270 */
[----:B------:R-:W-:Y:S01]  /*5000*/  IMAD.HI.U32 R6, R43, R39, RZ ;  /* 0x000000272b067227 */ /* 0x000fe200078e00ff */
[-C--:B------:R-:W-:Y:S02]  /*5010*/  SHF.R.U32.HI R4, RZ, R85.reuse, R4 ;  /* 0x00000055ff047219 */ /* 0x080fe40000011604 */
[----:B------:R-:W-:Y:S01]  /*5020*/  SEL R0, R90, R0, !P0 ;  /* 0x000000005a007207 */ /* 0x000fe20004000000 */
[----:B------:R-:W-:Y:S01]  /*5030*/  IMAD.HI.U32 R5, R44, R84, RZ ;  /* 0x000000542c057227 */ /* 0x000fe200078e00ff */
[----:B------:R-:W-:Y:S03]  /*5040*/  SEL R4, R91, R4, !P3 ;  /* 0x000000045b047207 */ /* 0x000fe60005800000 */
[-C--:B------:R-:W-:Y:S01]  /*5050*/  IMAD.HI.U32 R3, R0, R36.reuse, RZ ;  /* 0x0000002400037227 */ /* 0x080fe200078e00ff */
[----:B------:R-:W-:Y:S03]  /*5060*/  SHF.R.U32.HI R5, RZ, R85, R5 ;  /* 0x00000055ff057219 */ /* 0x000fe60000011605 */
[----:B------:R-:W-:Y:S01]  /*5070*/  IMAD.HI.U32 R2, R4, R36, RZ ;  /* 0x0000002404027227 */ /* 0x000fe200078e00ff */
[----:B------:R-:W-:Y:S02]  /*5080*/  @P2 SHF.R.U32.HI R0, RZ, R37, R3 ;  /* 0x00000025ff002219 */ /* 0x000fe40000011603 */
[----:B------:R-:W-:Y:S02]  /*5090*/  SHF.R.U32.HI R3, RZ, R89, R6 ;  /* 0x00000059ff037219 */ /* 0x000fe40000011606 */
[----:B------:R-:W-:Y:S01]  /*50a0*/  @P2 SHF.R.U32.HI R4, RZ, R37, R2 ;  /* 0x00000025ff042219 */ /* 0x000fe20000011602 */
[----:B------:R-:W-:Y:S01]  /*50b0*/  IMAD R0, R40, R0, RZ ;  /* 0x0000000028007224 */ /* 0x000fe200078e02ff */
[----:B------:R-:W-:Y:S02]  /*50c0*/  SEL R3, R43, R3, !P0 ;  /* 0x000000032b037207 */ /* 0x000fe40004000000 */
[----:B------:R-:W-:Y:S01]  /*50d0*/  SEL R2, R44, R5, !P3 ;  /* 0x000000052c027207 */ /* 0x000fe20005800000 */
[----:B------:R-:W-:Y:S01]  /*50e0*/  IMAD R5, R40, R4, RZ ;  /* 0x0000000428057224 */ /* 0x000fe200078e02ff */
[C---:B------:R-:W-:Y:S01]  /*50f0*/  ISETP.GE.AND P0, PT, R3.reuse, R0, PT ;  /* 0x000000000300720c */ /* 0x040fe20003f06270 */
[C---:B------:R-:W-:Y:S03]  /*5100*/  IMAD.HI.U32 R0, R3.reuse, R36, RZ ;  /* 0x0000002403007227 */ /* 0x040fe600078e00ff */
[C---:B------:R-:W-:Y:S02]  /*5110*/  ISETP.GE.OR P0, PT, R2.reuse, R5, P0 ;  /* 0x000000050200720c */ /* 0x040fe40000706670 */
[----:B------:R-:W-:Y:S04]  /*5120*/  SHF.R.U32.HI R0, RZ, R37, R0 ;  /* 0x00000025ff007219 */ /* 0x000fe80000011600 */
[C---:B------:R-:W-:Y:S05]  /*5130*/  SEL R6, R3.reuse, R0, !P2 ;  /* 0x0000000003067207 */ /* 0x040fea0005000000 */
        /* <DEDUP_REMOVED lines=14> */
[----:B------:R-:W-:Y:S07]  /*5220*/  IMAD R43, R3, R38, R43 ;  /* 0x00000026032b7224 */ /* 0x000fee00078e022b */
.L_x_81:
[----:B-1----:R-:W-:Y:S01]  /*5230*/  @!P1 ISETP.NE.AND P0, PT, R8, 0x1, PT ;  /* 0x000000010800980c */ /* 0x002fe20003f05270 */
[----:B------:R-:W-:Y:S01]  /*5240*/  @!P1 IMAD.HI.U32 R0, R44, R10, RZ ;  /* 0x0000000a2c009227 */ /* 0x000fe200078e00ff */
[----:B------:R-:W-:Y:S01]  /*5250*/  @!P1 ISETP.NE.AND P2, PT, R7, 0x1, PT ;  /* 0x000000010700980c */ /* 0x000fe20003f45270 */
[----:B------:R-:W-:Y:S01]  /*5260*/  ULOP3.LUT UP0, URZ, UR52, 0x1b0, URZ, 0xc0, !UPT ;  /* 0x000001b034ff7892 */ /* 0x000fe2000f80c0ff */
[----:B------:R-:W-:Y:S01]  /*5270*/  R2UR UR42, R15 ;  /* 0x000000000f2a72ca */ /* 0x000fe200000e0000 */
[----:B------:R-:W-:Y:S01]  /*5280*/  @!P1 IMAD.HI.U32 R2, R43, R9, RZ ;  /* 0x000000092b029227 */ /* 0x000fe200078e00ff */
[----:B------:R-:W-:Y:S02]  /*5290*/  @!P1 SHF.R.U32.HI R0, RZ, R11, R0 ;  /* 0x0000000bff009219 */ /* 0x000fe40000011600 */
[----:B------:R-:W-:Y:S01]  /*52a0*/  R2UR UR41, R14 ;  /* 0x000000000e2972ca */ /* 0x000fe200000e0000 */
[----:B------:R-:W-:Y:S01]  /*52b0*/  VIADD R103, R103, 0x1 ;  /* 0x0000000167677836 */ /* 0x000fe20000000000 */
[----:B------:R-:W-:Y:S02]  /*52c0*/  @!P1 SHF.R.U32.HI R2, RZ, R12, R2 ;  /* 0x0000000cff029219 */ /* 0x000fe40000011602 */
[----:B------:R-:W-:Y:S02]  /*52d0*/  @!P1 SEL R3, R44, R0, !P2 ;  /* 0x000000002c039207 */ /* 0x000fe40005000000 */
[----:B------:R-:W-:Y:S02]  /*52e0*/  @!P1 SEL R2, R43, R2, !P0 ;  /* 0x000000022b029207 */ /* 0x000fe40004000000 */
[----:B------:R-:W-:Y:S01]  /*52f0*/  @P4 SHF.R.U32.HI R95, RZ, 0x10, R17 ;  /* 0x00000010ff5f4819 */ /* 0x000fe20000011611 */
[----:B------:R-:W-:Y:S02]  /*5300*/  USHF.L.U32 UR42, UR42, 0x7, URZ ;  /* 0x000000072a2a7899 */ /* 0x000fe400080006ff */
[----:B------:R-:W-:Y:S02]  /*5310*/  @!P1 IMAD.IADD R0, R2, 0x1, -R3 ;  /* 0x0000000102009824 */ /* 0x000fe400078e0a03 */
[----:B------:R-:W-:Y:S01]  /*5320*/  @!P1 IMAD.IADD R2, R3, 0x1, -R2 ;  /* 0x0000000103029824 */ /* 0x000fe200078e0a02 */
[----:B------:R-:W-:Y:S01]  /*5330*/  USHF.L.U32 UR41, UR41, 0x6, URZ ;  /* 0x0000000629297899 */ /* 0x000fe200080006ff */
[----:B------:R-:W-:Y:S02]  /*5340*/  @!P1 IMAD R44, R0, R7, R44 ;  /* 0x00000007002c9224 */ /* 0x000fe400078e022c */
[----:B------:R-:W-:Y:S01]  /*5350*/  @!P1 IMAD R43, R2, R8, R43 ;  /* 0x00000008022b9224 */ /* 0x000fe200078e022b */
[----:B------:R-:W-:Y:S08]  /*5360*/  BRA.U !UP0, `(.L_x_82) ;  /* 0x00000001087c7547 */ /* 0x000ff0000b800000 */
[----:B------:R-:W1:Y:S01]  /*5370*/  LDCU.64 UR8, c[0x4][0x80] ;  /* 0x01001000ff0877ac */ /* 0x000e620008000a00 */
[----:B------:R-:W-:Y:S01]  /*5380*/  MOV R2, 0x0 ;  /* 0x0000000000027802 */ /* 0x000fe20000000f00 */
[----:B------:R-:W-:Y:S02]  /*5390*/  HFMA2 R12, -RZ, RZ, 0, 5.9604644775390625e-08 ;  /* 0x00000001ff0c7431 */ /* 0x000fe400000001ff */
[----:B------:R-:W-:Y:S01]  /*53a0*/  IMAD.MOV.U32 R8, RZ, RZ, 0x70 ;  /* 0x00000070ff087424 */ /* 0x000fe200078e00ff */
[----:B------:R2:W3:Y:S01]  /*53b0*/  LDC.64 R14, c[0x4][R2] ;  /* 0x01000000020e7b82 */ /* 0x0004e20000000a00 */
[----:B------:R-:W4:Y:S01]  /*53c0*/  LDCU.64 UR6, c[0x4][0x88] ;  /* 0x01001100ff0677ac */ /* 0x000f220008000a00 */
[----:B------:R-:W-:Y:S01]  /*53d0*/  IMAD.MOV.U32 R13, RZ, RZ, RZ ;  /* 0x000000ffff0d7224 */ /* 0x000fe200078e00ff */
[----:B------:R-:W2:Y:S01]  /*53e0*/  LDCU.64 UR4, c[0x4][0x8] ;  /* 0x01000100ff0477ac */ /* 0x000ea20008000a00 */
[----:B-1----:R-:W-:Y:S01]  /*53f0*/  MOV R5, UR9 ;  /* 0x0000000900057c02 */ /* 0x002fe20008000f00 */
[----:B------:R-:W-:Y:S01]  /*5400*/  IMAD.U32 R4, RZ, RZ, UR8 ;  /* 0x00000008ff047e24 */ /* 0x000fe2000f8e00ff */
[----:B----4-:R-:W-:Y:S01]  /*5410*/  MOV R7, UR7 ;  /* 0x0000000700077c02 */ /* 0x010fe20008000f00 */
[----:B------:R-:W-:Y:S01]  /*5420*/  IMAD.U32 R6, RZ, RZ, UR6 ;  /* 0x00000006ff067e24 */ /* 0x000fe2000f8e00ff */
[----:B--2---:R-:W-:Y:S01]  /*5430*/  MOV R11, UR5 ;  /* 0x00000005000b7c02 */ /* 0x004fe20008000f00 */
[----:B------:R-:W-:Y:S02]  /*5440*/  IMAD.U32 R10, RZ, RZ, UR4 ;  /* 0x00000004ff0a7e24 */ /* 0x000fe4000f8e00ff */
[----:B------:R-:W-:Y:S07]  /*5450*/  LEPC R20, `(.L_x_83) ;  /* 0x000000001014794e */ /* 0x000fee0000000000 */
[----:B---3-5:R-:W-:Y:S05]  /*5460*/  CALL.ABS.NOINC R14 ;  /* 0x000000000e007343 */ /* 0x028fea0003c00000 */
.L_x_83:
[----:B------:R-:W1:Y:S01]  /*5470*/  LDCU.64 UR8, c[0x4][0x80] ;  /* 0x01001000ff0877ac */ /* 0x000e620008000a00 */
[----:B------:R-:W2:Y:S01]  /*5480*/  LDC.64 R2, c[0x4][R2] ;  /* 0x0100000002027b82 */ /* 0x000ea20000000a00 */
[----:B------:R-:W-:Y:S02]  /*5490*/  HFMA2 R12, -RZ, RZ, 0, 5.9604644775390625e-08 ;  /* 0x00000001ff0c7431 */ /* 0x000fe400000001ff */
[----:B------:R-:W-:Y:S02]  /*54a0*/  IMAD.MOV.U32 R8, RZ, RZ, 0x70 ;  /* 0x00000070ff087424 */ /* 0x000fe400078e00ff */
[----:B------:R-:W-:Y:S01]  /*54b0*/  IMAD.MOV.U32 R13, RZ, RZ, RZ ;  /* 0x000000ffff0d7224 */ /* 0x000fe200078e00ff */
[----:B------:R-:W3:Y:S01]  /*54c0*/  LDCU.64 UR6, c[0x4][0x88] ;  /* 0x01001100ff0677ac */ /* 0x000ee20008000a00 */
[----:B------:R-:W4:Y:S01]  /*54d0*/  LDCU.64 UR4, c[0x4][0x8] ;  /* 0x01000100ff0477ac */ /* 0x000f220008000a00 */
[----:B-1----:R-:W-:Y:S02]  /*54e0*/  MOV R4, UR8 ;  /* 0x0000000800047c02 */ /* 0x002fe40008000f00 */
[----:B------:R-:W-:Y:S02]  /*54f0*/  MOV R5, UR9 ;  /* 0x0000000900057c02 */ /* 0x000fe40008000f00 */
[----:B---3--:R-:W-:Y:S01]  /*5500*/  MOV R7, UR7 ;  /* 0x0000000700077c02 */ /* 0x008fe20008000f00 */
[----:B------:R-:W-:Y:S01]  /*5510*/  IMAD.U32 R6, RZ, RZ, UR6 ;  /* 0x00000006ff067e24 */ /* 0x000fe2000f8e00ff */
[----:B----4-:R-:W-:Y:S01]  /*5520*/  MOV R11, UR5 ;  /* 0x00000005000b7c02 */ /* 0x010fe20008000f00 */
[----:B------:R-:W-:Y:S02]  /*5530*/  IMAD.U32 R10, RZ, RZ, UR4 ;  /* 0x00000004ff0a7e24 */ /* 0x000fe4000f8e00ff */
[----:B------:R-:W-:Y:S07]  /*5540*/  LEPC R20, `(.L_x_82) ;  /* 0x000000001014794e */ /* 0x000fee0000000000 */
[----:B--2---:R-:W-:Y:S05]  /*5550*/  CALL.ABS.NOINC R2 ;  /* 0x0000000002007343 */ /* 0x004fea0003c00000 */
.L_x_82:
[----:B------:R-:W-:Y:S01]  /*5560*/  ISETP.NE.U32.AND P4, PT, R82, RZ, PT ;  /* 0x000000ff5200720c */ /* 0x000fe20003f85070 */
[----:B------:R-:W-:Y:S01]  /*5570*/  UISETP.NE.AND UP2, UPT, UR53, URZ, UPT ;  /* 0x000000ff3500728c */ /* 0x000fe2000bf45270 */
[----:B------:R-:W-:Y:S01]  /*5580*/  ISETP.NE.U32.AND P2, PT, RZ, UR38, PT ;  /* 0x00000026ff007c0c */ /* 0x000fe2000bf45070 */
[----:B------:R-:W-:Y:S01]  /*5590*/  UISETP.NE.U32.AND UP1, UPT, UR44, URZ, UPT ;  /* 0x000000ff2c00728c */ /* 0x000fe2000bf25070 */
[----:B------:R-:W-:Y:S01]  /*55a0*/  ISETP.NE.AND.EX P4, PT, R83, RZ, PT, P4 ;  /* 0x000000ff5300720c */ /* 0x000fe20003f85340 */
[----:B------:R-:W-:Y:S01]  /*55b0*/  UPLOP3.LUT UP0, UPT, UPT, UPT, UPT, 0x40, 0x4 ;  /* 0x000000000004789c */ /* 0x000fe20003f0e870 */
[----:B------:R-:W-:Y:S01]  /*55c0*/  ISETP.NE.AND.EX P2, PT, RZ, UR39, PT, P2 ;  /* 0x00000027ff007c0c */ /* 0x000fe2000bf45320 */
[----:B------:R-:W-:Y:S01]  /*55d0*/  UISETP.NE.AND.EX UP1, UPT, UR45, URZ, UPT, UP1 ;  /* 0x000000ff2d00728c */ /* 0x000fe2000bf25310 */
[----:B------:R-:W-:Y:S04]  /*55e0*/  PLOP3.LUT P1, PT, PT, PT, UP2, 0x80, 0x8 ;  /* 0x000000000008781c */ /* 0x000fe80003f2f028 */
[----:B------:R-:W-:Y:S06]  /*55f0*/  @UP2 UPLOP3.LUT UP0, UPT, UPT, UPT, UP1, 0x80, 0x8 ;  /* 0x000000000008289c */ /* 0x000fec0003f0f010 */
[----:B------:R-:W-:Y:S01]  /*5600*/  PLOP3.LUT P0, PT, PT, PT, UP0, 0x80, 0x8 ;  /* 0x000000000008781c */ /* 0x000fe20003f0f008 */
[----:B------:R-:W-:Y:S01]  /*5610*/  @!UPT UIADD3 URZ, UPT, UPT, URZ, URZ, URZ ;  /* 0x000000fffffff290 */ /* 0x000fe2000fffe0ff */
[----:B------:R-:W-:Y:S11]  /*5620*/  BRA.U !UP1, `(.L_x_84) ;  /* 0x0000000109387547 */ /* 0x000ff6000b800000 */
[----:B------:R-:W-:Y:S01]  /*5630*/  UISETP.NE.U32.AND UP0, UPT, UR38, URZ, UPT ;  /* 0x000000ff2600728c */ /* 0x000fe2000bf05070 */
[----:B------:R-:W-:Y:S02]  /*5640*/  HFMA2 R0, -RZ, RZ, 0, 5.9604644775390625e-08 ;  /* 0x00000001ff007431 */ /* 0x000fe400000001ff */
[----:B------:R-:W-:Y:S01]  /*5650*/  IMAD.MOV.U32 R88, RZ, RZ, 0x1 ;  /* 0x00000001ff587424 */ /* 0x000fe200078e00ff */
[----:B------:R-:W-:Y:S06]  /*5660*/  UISETP.NE.AND.EX UP0, UPT, UR39, URZ, UPT, UP0 ;  /* 0x000000ff2700728c */ /* 0x000fec000bf05300 */
[----:B------:R-:W-:Y:S05]  /*5670*/  PLOP3.LUT P3, PT, PT, PT, UP0, 0x80, 0x8 ;  /* 0x000000000008781c */ /* 0x000fea0003f6f008 */
[----:B------:R-:W1:Y:S01]  /*5680*/  @UP0 LDCU.64 UR6, c[0x0][0x888] ;  /* 0x00011100ff0607ac */ /* 0x000e620008000a00 */
[----:B------:R-:W-:Y:S07]  /*5690*/  @UP0 UIMAD UR4, UR36, UR44, URZ ;  /* 0x0000002c240402a4 */ /* 0x000fee000f8e02ff */
[----:B------:R-:W-:Y:S01]  /*56a0*/  @!P3 PRMT R88, R0, 0x7610, R88 ;  /* 0x000076100058b816 */ /* 0x000fe20000000058 */
[----:B-1----:R-:W-:Y:S03]  /*56b0*/  @UP0 UIMAD.WIDE UR6, UR4, 0x4, UR6 ;  /* 0x00000004040608a5 */ /* 0x002fe6000f8e0206 */
[----:B------:R-:W1:Y:S03]  /*56c0*/  @!UP0 LDCU UR4, c[0x0][0x880] ;  /* 0x00011000ff0487ac */ /* 0x000e660008000800 */
[----:B------:R-:W-:Y:S01]  /*56d0*/  IMAD.U32 R2, RZ, RZ, UR6 ;  /* 0x00000006ff027e24 */ /* 0x000fe2000f8e00ff */
[----:B------:R-:W-:Y:S05]  /*56e0*/  MOV R3, UR7 ;  /* 0x0000000700037c02 */ /* 0x000fea0008000f00 */
[----:B-----5:R2:W5:Y:S02]  /*56f0*/  @P3 LDG.E R49, desc[UR46][R2.64] ;  /* 0x0000002e02313981 */ /* 0x020564000c1e1900 */
[----:B-12---:R-:W-:Y:S02]  /*5700*/  @!P3 IMAD.U32 R49, RZ, RZ, UR4 ;  /* 0x00000004ff31be24 */ /* 0x006fe4000f8e00ff */
.L_x_84:
[----:B------:R-:W-:Y:S05]  /*5710*/  @!P4 BRA `(.L_x_85) ;  /* 0x000000000020c947 */ /* 0x000fea0003800000 */
[----:B------:R-:W-:Y:S04]  /*5720*/  ISETP.NE.U32.AND P3, PT, R80, RZ, PT ;  /* 0x000000ff5000720c */ /* 0x000fe80003f65070 */
[----:B------:R-:W-:Y:S11]  /*5730*/  ISETP.NE.AND.EX P3, PT, R81, RZ, PT, P3 ;  /* 0x000000ff5100720c */ /* 0x000ff60003f65330 */
[----:B------:R-:W-:Y:S02]  /*5740*/  @!UPT UIADD3 URZ, UPT, UPT, URZ, URZ, URZ ;  /* 0x000000fffffff290 */ /* 0x000fe4000fffe0ff */
[----:B------:R-:W1:Y:S01]  /*5750*/  @P3 LDC.64 R2, c[0x0][0x8a8] ;  /* 0x00022a00ff023b82 */ /* 0x000e620000000a00 */
[----:B------:R-:W-:Y:S04]  /*5760*/  @P3 IMAD R0, R82, UR36, RZ ;  /* 0x0000002452003c24 */ /* 0x000fe8000f8e02ff */
[----:B-1----:R-:W-:Y:S05]  /*5770*/  @P3 IMAD.WIDE R2, R0, 0x4, R2 ;  /* 0x0000000400023825 */ /* 0x002fea00078e0202 */
[----:B-----5:R1:W5:Y:S02]  /*5780*/  @P3 LDG.E R47, desc[UR46][R2.64] ;  /* 0x0000002e022f3981 */ /* 0x020364000c1e1900 */
[----:B-1----:R-:W2:Y:S02]  /*5790*/  @!P3 LDC R47, c[0x0][0x8a0] ;  /* 0x00022800ff2fbb82 */ /* 0x002ea40000000800 */
.L_x_85:
[----:B-----5:R-:W-:Y:S01]  /*57a0*/  FSETP.NEU.AND P3, PT, R49, RZ, PT ;  /* 0x000000ff3100720b */ /* 0x020fe20003f6d000 */
[----:B------:R-:W-:Y:S01]  /*57b0*/  ULOP3.LUT UR4, UR51, 0x1, URZ, 0x3c, !UPT ;  /* 0x0000000133047892 */ /* 0x000fe2000f8e3cff */
[----:B------:R-:W-:Y:S01]  /*57c0*/  SEL R4, RZ, 0xffffffff, P2 ;  /* 0xffffffffff047807 */ /* 0x000fe20001000000 */
[----:B------:R-:W-:Y:S01]  /*57d0*/  IMAD.U32 R72, RZ, RZ, UR56 ;  /* 0x00000038ff487e24 */ /* 0x000fe2000f8e00ff */
[----:B------:R-:W-:Y:S01]  /*57e0*/  @P1 LOP3.LUT P2, RZ, R88, 0xff, RZ, 0xc0, !PT ;  /* 0x000000ff58ff1812 */ /* 0x000fe2000784c0ff */
[----:B------:R-:W-:Y:S01]  /*57f0*/  IMAD.SHL.U32 R106, R94, 0x10, RZ ;  /* 0x000000105e6a7824 */ /* 0x000fe200078e00ff */
[----:B------:R-:W-:Y:S01]  /*5800*/  @P1 SEL R0, RZ, 0xffffffff, P3 ;  /* 0xffffffffff001807 */ /* 0x000fe20001800000 */
[----:B------:R-:W-:Y:S01]  /*5810*/  IMAD.U32 R107, RZ, RZ, UR4 ;  /* 0x00000004ff6b7e24 */ /* 0x000fe2000f8e00ff */
[----:B------:R-:W-:Y:S01]  /*5820*/  LEA R73, R45, UR48, 0x3 ;  /* 0x000000302d497c11 */ /* 0x000fe2000f8e18ff */
[----:B------:R-:W-:Y:S01]  /*5830*/  IMAD.SHL.U32 R72, R72, 0x2000, RZ ;  /* 0x0000200048487824 */ /* 0x000fe200078e00ff */
[----:B------:R-:W-:Y:S01]  /*5840*/  @P0 SEL R0, R4, R0, !P2 ;  /* 0x0000000004000207 */ /* 0x000fe20005000000 */
[----:B------:R-:W-:Y:S01]  /*5850*/  IMAD.SHL.U32 R105, R93, 0x10, RZ ;  /* 0x000000105d697824 */ /* 0x000fe200078e00ff */
[----:B------:R-:W-:Y:S01]  /*5860*/  PLOP3.LUT P2, PT, PT, PT, UP1, 0x80, 0x8 ;  /* 0x000000000008781c */ /* 0x000fe20003f4f018 */
[----:B------:R-:W-:Y:S01]  /*5870*/  IMAD.IADD R67, R99, 0x1, R72 ;  /* 0x0000000163437824 */ /* 0x000fe200078e0248 */
[----:B------:R-:W-:Y:S01]  /*5880*/  @P1 LOP3.LUT R0, R0, 0x1, RZ, 0xc0, !PT ;  /* 0x0000000100001812 */ /* 0x000fe200078ec0ff */
[----:B------:R-:W-:Y:S01]  /*5890*/  BSSY B1, `(.L_x_86) ;  /* 0x0000039000017945 */ /* 0x000fe20003800000 */
[----:B------:R-:W-:Y:S01]  /*58a0*/  LOP3.LUT P4, R102, R88, 0xff, RZ, 0xc0, !PT ;  /* 0x000000ff58667812 */ /* 0x000fe2000788c0ff */
[----:B------:R-:W-:Y:S01]  /*58b0*/  IMAD.IADD R66, R67, 0x1, R106 ;  /* 0x0000000143427824 */ /* 0x000fe200078e026a */
[----:B------:R-:W-:Y:S01]  /*58c0*/  ISETP.NE.U32.OR P5, PT, R0, 0x1, !P1 ;  /* 0x000000010000780c */ /* 0x000fe20004fa5470 */
[----:B------:R-:W-:Y:S01]  /*58d0*/  IMAD.U32 R0, RZ, RZ, UR56 ;  /* 0x00000038ff007e24 */ /* 0x000fe2000f8e00ff */
[----:B------:R-:W-:Y:S01]  /*58e0*/  SEL R3, RZ, 0xffffffff, P3 ;  /* 0xffffffffff037807 */ /* 0x000fe20001800000 */
[----:B------:R-:W-:Y:S01]  /*58f0*/  IMAD.MOV.U32 R75, RZ, RZ, 0x1 ;  /* 0x00000001ff4b7424 */ /* 0x000fe200078e00ff */
[----:B------:R-:W-:Y:S01]  /*5900*/  P2R R104, PR, RZ, 0x20 ;  /* 0x00000020ff687803 */ /* 0x000fe20000000000 */
[----:B------:R-:W-:Y:S01]  /*5910*/  IMAD R48, R45, 0x40, R46 ;  /* 0x000000402d307824 */ /* 0x000fe200078e022e */
[----:B------:R-:W-:Y:S01]  /*5920*/  LEA R0, R0, UR48, 0x3 ;  /* 0x0000003000007c11 */ /* 0x000fe2000f8e18ff */
[----:B------:R-:W-:Y:S01]  /*5930*/  IMAD.U32 R74, RZ, RZ, UR56 ;  /* 0x00000038ff4a7e24 */ /* 0x000fe2000f8e00ff */
[----:B------:R-:W-:Y:S02]  /*5940*/  @P2 SEL R3, R4, R3, !P4 ;  /* 0x0000000304032207 */ /* 0x000fe40006000000 */
[----:B------:R-:W-:Y:S02]  /*5950*/  CS2R R78, SRZ ;  /* 0x00000000004e7805 */ /* 0x000fe4000001ff00 */
[----:B------:R-:W-:Y:S02]  /*5960*/  CS2R R76, SRZ ;  /* 0x00000000004c7805 */ /* 0x000fe4000001ff00 */
[----:B------:R-:W-:Y:S02]  /*5970*/  CS2R R70, SRZ ;  /* 0x0000000000467805 */ /* 0x000fe4000001ff00 */
[----:B------:R-:W-:Y:S02]  /*5980*/  LOP3.LUT R3, R3, 0x1, RZ, 0xc0, !PT ;  /* 0x0000000103037812 */ /* 0x000fe400078ec0ff */
[----:B------:R-:W-:Y:S02]  /*5990*/  CS2R R68, SRZ ;  /* 0x0000000000447805 */ /* 0x000fe4000001ff00 */
[----:B------:R-:W-:Y:S02]  /*59a0*/  @P5 SHF.L.U32 R2, R107, 0x1f, RZ ;  /* 0x0000001f6b025819 */ /* 0x000fe400000006ff */
[----:B------:R-:W-:Y:S02]  /*59b0*/  CS2R R62, SRZ ;  /* 0x00000000003e7805 */ /* 0x000fe4000001ff00 */
[----:B------:R-:W-:Y:S02]  /*59c0*/  ISETP.NE.U32.AND P2, PT, R3, 0x1, PT ;  /* 0x000000010300780c */ /* 0x000fe40003f45070 */
[----:B------:R-:W-:Y:S01]  /*59d0*/  CS2R R60, SRZ ;  /* 0x00000000003c7805 */ /* 0x000fe2000001ff00 */
[----:B------:R1:W3:Y:S01]  /*59e0*/  @P5 SYNCS.PHASECHK.TRANS64.TRYWAIT P1, [R0+URZ+0x40], R2 ;  /* 0x00004002000055a7 */ /* 0x0002e200080211ff */
[----:B------:R-:W-:Y:S02]  /*59f0*/  CS2R R58, SRZ ;  /* 0x00000000003a7805 */ /* 0x000fe4000001ff00 */
[----:B------:R-:W-:Y:S02]  /*5a00*/  P2R R108, PR, RZ, 0x4 ;  /* 0x00000004ff6c7803 */ /* 0x000fe40000000000 */
[----:B------:R-:W-:Y:S01]  /*5a10*/  CS2R R56, SRZ ;  /* 0x0000000000387805 */ /* 0x000fe2000001ff00 */
[----:B------:R-:W-:Y:S02]  /*5a20*/  IMAD.IADD R65, R67, 0x1, R105 ;  /* 0x0000000143417824 */ /* 0x000fe400078e0269 */
[----:B------:R-:W-:Y:S01]  /*5a30*/  IMAD.IADD R64, R98, 0x1, R66 ;  /* 0x0000000162407824 */ /* 0x000fe200078e0242 */
[----:B-1----:R-:W-:Y:S04]  /*5a40*/  SHF.L.U32 R2, R97, 0x1f, RZ ;  /* 0x0000001f61027819 */ /* 0x002fe800000006ff */
[----:B------:R1:W4:Y:S01]  /*5a50*/  SYNCS.PHASECHK.TRANS64.TRYWAIT P0, [R73+URZ+0xa0], R2 ;  /* 0x0000a002490075a7 */ /* 0x00032200080011ff */
[----:B---3--:R-:W-:Y:S01]  /*5a60*/  @P5 SEL R75, RZ, 0x1, !P1 ;  /* 0x00000001ff4b5807 */ /* 0x008fe20004800000 */
[----:B-1----:R-:W-:Y:S06]  /*5a70*/  @!P5 BRA `(.L_x_87) ;  /* 0x000000000068d947 */ /* 0x002fec0003800000 */
[----:B------:R-:W-:Y:S01]  /*5a80*/  ISETP.NE.AND P1, PT, R75, RZ, PT ;  /* 0x000000ff4b00720c */ /* 0x000fe20003f25270 */
[----:B------:R-:W-:Y:S01]  /*5a90*/  BSSY B0, `(.L_x_88) ;  /* 0x000000d000007945 */ /* 0x000fe20003800000 */
[----:B------:R-:W-:Y:S02]  /*5aa0*/  CS2R R58, SRZ ;  /* 0x00000000003a7805 */ /* 0x000fe4000001ff00 */
[----:B------:R-:W-:Y:S02]  /*5ab0*/  CS2R R56, SRZ ;  /* 0x0000000000387805 */ /* 0x000fe4000001ff00 */
[----:B------:R-:W-:Y:S02]  /*5ac0*/  CS2R R62, SRZ ;  /* 0x00000000003e7805 */ /* 0x000fe4000001ff00 */
[----:B------:R-:W-:Y:S02]  /*5ad0*/  CS2R R60, SRZ ;  /* 0x00000000003c7805 */ /* 0x000fe4000001ff00 */
[----:B------:R-:W-:Y:S02]  /*5ae0*/  CS2R R70, SRZ ;  /* 0x0000000000467805 */ /* 0x000fe4000001ff00 */
[----:B------:R-:W-:Y:S02]  /*5af0*/  CS2R R68, SRZ ;  /* 0x0000000000447805 */ /* 0x000fe4000001ff00 */
[----:B------:R-:W-:Y:S02]  /*5b00*/  CS2R R78, SRZ ;  /* 0x00000000004e7805 */ /* 0x000fe4000001ff00 */
[----:B------:R-:W-:Y:S01]  /*5b10*/  CS2R R76, SRZ ;  /* 0x00000000004c7805 */ /* 0x000fe2000001ff00 */
[----:B------:R-:W-:Y:S06]  /*5b20*/  @P1 BRA `(.L_x_89) ;  /* 0x00000000000c1947 */ /* 0x000fec0003800000 */
[----:B------:R-:W-:Y:S04]  /*5b30*/  SHF.L.U32 R3, R107, 0x1f, RZ ;  /* 0x0000001f6b037819 */ /* 0x000fe800000006ff */
[----:B------:R-:W1:Y:S02]  /*5b40*/  SYNCS.PHASECHK.TRANS64.TRYWAIT P1, [R0+URZ+0x40], R3 ;  /* 0x00004003000075a7 */ /* 0x000e6400080211ff */
[----:B-1----:R-:W-:Y:S05]  /*5b50*/  @!P1 BRA `(.L_x_90) ;  /* 0x0000002400489947 */ /* 0x002fea0003800000 */
.L_x_89:
[----:B------:R-:W-:Y:S05]  /*5b60*/  BSYNC B0 ;  /* 0x0000000000007941 */ /* 0x000fea0003800000 */
.L_x_88:
[----:B------:R-:W-:Y:S01]  /*5b70*/  ISETP.NE.AND P1, PT, R108, RZ, PT ;  /* 0x000000ff6c00720c */ /* 0x000fe20003f25270 */
[----:B------:R-:W-:Y:S04]  /*5b80*/  UIADD3 UR5, UPT, UPT, UR56, 0x1, URZ ;  /* 0x0000000138057890 */ /* 0x000fe8000fffe0ff */
[----:B------:R-:W-:Y:S04]  /*5b90*/  UISETP.NE.AND UP0, UPT, UR5, 0x3, UPT ;  /* 0x000000030500788c */ /* 0x000fe8000bf05270 */
[----:B------:R-:W-:Y:S02]  /*5ba0*/  USEL UR4, URZ, 0x1, UP0 ;  /* 0x00000001ff047887 */ /* 0x000fe40008000000 */
[----:B------:R-:W-:Y:S02]  /*5bb0*/  USEL UR5, UR5, URZ, UP0 ;  /* 0x000000ff05057287 */ /* 0x000fe40008000000 */
[----:B------:R3:W1:Y:S02]  /*5bc0*/  @P1 LDS.128 R56, [R67] ;  /* 0x0000000043381984 */ /* 0x0006640000000c00 */
[----:B------:R-:W-:Y:S02]  /*5bd0*/  LOP3.LUT R107, R107, UR4, RZ, 0x3c, !PT ;  /* 0x000000046b6b7c12 */ /* 0x000fe4000f8e3cff */
[----:B------:R3:W1:Y:S01]  /*5be0*/  @P1 LDS.128 R60, [R66+0x10] ;  /* 0x00001000423c1984 */ /* 0x0006620000000c00 */
[----:B------:R-:W-:Y:S03]  /*5bf0*/  IMAD.U32 R74, RZ, RZ, UR5 ;  /* 0x00000005ff4a7e24 */ /* 0x000fe6000f8e00ff */
[----:B------:R3:W1:Y:S04]  /*5c00*/  @P1 LDS.128 R68, [R65+0x20] ;  /* 0x0000200041441984 */ /* 0x0006680000000c00 */
[----:B------:R3:W1:Y:S02]  /*5c10*/  @P1 LDS.128 R76, [R64+0x10] ;  /* 0x00001000404c1984 */ /* 0x0006640000000c00 */
.L_x_87:
[----:B------:R-:W-:Y:S05]  /*5c20*/  BSYNC B1 ;  /* 0x0000000000017941 */ /* 0x000fea0003800000 */
.L_x_86:
[----:B-1----:R-:W-:Y:S04]  /*5c30*/  SHF.R.U32.HI R0, RZ, 0x15, R48 ;  /* 0x00000015ff007819 */ /* 0x002fe80000011630 */
[----:B------:R-:W-:Y:S01]  /*5c40*/  LOP3.LUT P1, RZ, R0, 0x3, R92, 0x48, !PT ;  /* 0x0000000300ff7812 */ /* 0x000fe2000782485c */
[----:B------:R-:W-:Y:S01]  /*5c50*/  @!UPT UIADD3 URZ, UPT, UPT, URZ, URZ, URZ ;  /* 0x000000fffffff290 */ /* 0x000fe2000fffe0ff */
[----:B----4-:R-:W-:Y:S11]  /*5c60*/  @P0 BRA `(.L_x_91) ;  /* 0x0000000000080947 */ /* 0x010ff60003800000 */
[----:B------:R-:W1:Y:S02]  /*5c70*/  SYNCS.PHASECHK.TRANS64.TRYWAIT P0, [R73+URZ+0xa0], R2 ;  /* 0x0000a002490075a7 */ /* 0x000e6400080011ff */
[----:B-1----:R-:W-:Y:S05]  /*5c80*/  @!P0 BRA `(.L_x_92) ;  /* 0x0000002400108947 */ /* 0x002fea0003800000 */
.L_x_91:
[----:B------:R-:W-:Y:S05]  /*5c90*/  @!P1 BRA `(.L_x_93) ;  /* 0x0000000000409947 */ /* 0x000fea0003800000 */
[----:B------:R-:W4:Y:S01]  /*5ca0*/  LDCU.64 UR8, c[0x4][0x70] ;  /* 0x01000e00ff0877ac */ /* 0x000f220008000a00 */
[----:B------:R-:W-:Y:S01]  /*5cb0*/  MOV R3, 0x0 ;  /* 0x0000000000037802 */ /* 0x000fe20000000f00 */
[----:B------:R-:W-:Y:S02]  /*5cc0*/  HFMA2 R12, -RZ, RZ, 0, 5.9604644775390625e-08 ;  /* 0x00000001ff0c7431 */ /* 0x000fe400000001ff */
[----:B------:R-:W-:Y:S02]  /*5cd0*/  IMAD.MOV.U32 R8, RZ, RZ, 0x192 ;  /* 0x00000192ff087424 */ /* 0x000fe400078e00ff */
[----:B------:R-:W-:Y:S01]  /*5ce0*/  IMAD.MOV.U32 R13, RZ, RZ, RZ ;  /* 0x000000ffff0d7224 */ /* 0x000fe200078e00ff */
[----:B------:R-:W5:Y:S01]  /*5cf0*/  LDCU.64 UR6, c[0x4][0x78] ;  /* 0x01000f00ff0677ac */ /* 0x000f620008000a00 */
[----:B-1----:R-:W1:Y:S01]  /*5d00*/  LDC.64 R2, c[0x4][R3] ;  /* 0x0100000003027b82 */ /* 0x002e620000000a00 */
[----:B------:R-:W2:Y:S01]  /*5d10*/  LDCU.64 UR4, c[0x4][0x10] ;  /* 0x01000200ff0477ac */ /* 0x000ea20008000a00 */
[----:B----4-:R-:W-:Y:S01]  /*5d20*/  MOV R5, UR9 ;  /* 0x0000000900057c02 */ /* 0x010fe20008000f00 */
[----:B------:R-:W-:Y:S01]  /*5d30*/  IMAD.U32 R4, RZ, RZ, UR8 ;  /* 0x00000008ff047e24 */ /* 0x000fe2000f8e00ff */
[----:B-----5:R-:W-:Y:S01]  /*5d40*/  MOV R7, UR7 ;  /* 0x0000000700077c02 */ /* 0x020fe20008000f00 */
[----:B------:R-:W-:Y:S01]  /*5d50*/  IMAD.U32 R6, RZ, RZ, UR6 ;  /* 0x00000006ff067e24 */ /* 0x000fe2000f8e00ff */
[----:B--2---:R-:W-:Y:S01]  /*5d60*/  MOV R11, UR5 ;  /* 0x00000005000b7c02 */ /* 0x004fe20008000f00 */
[----:B------:R-:W-:Y:S02]  /*5d70*/  IMAD.U32 R10, RZ, RZ, UR4 ;  /* 0x00000004ff0a7e24 */ /* 0x000fe4000f8e00ff */
[----:B------:R-:W-:Y:S07]  /*5d80*/  LEPC R20, `(.L_x_93) ;  /* 0x000000001014794e */ /* 0x000fee0000000000 */
[----:B-1-3--:R-:W-:Y:S05]  /*5d90*/  CALL.ABS.NOINC R2 ;  /* 0x0000000002007343 */ /* 0x00afea0003c00000 */
.L_x_93:
[----:B------:R-:W-:Y:S01]  /*5da0*/  SHF.L.U32 R50, R56, 0x10, RZ ;  /* 0x0000001038327819 */ /* 0x000fe200000006ff */
[----:B------:R-:W-:Y:S05]  /*5db0*/  WARPSYNC.ALL ;  /* 0x0000000000007948 */ /* 0x000fea0003800000 */
[----:B------:R-:W-:Y:S01]  /*5dc0*/  R2UR UR4, R48 ;  /* 0x00000000300472ca */ /* 0x000fe200000e0000 */
[----:B------:R-:W-:Y:S01]  /*5dd0*/  BSSY.RECONVERGENT B0, `(.L_x_94) ;  /* 0x0000085000007945 */ /* 0x000fe20003800200 */
[----:B------:R-:W-:Y:S02]  /*5de0*/  LOP3.LUT R51, R56, 0xffff0000, RZ, 0xc0, !PT ;  /* 0xffff000038337812 */ /* 0x000fe400078ec0ff */
[----:B------:R-:W-:Y:S02]  /*5df0*/  SHF.L.U32 R52, R57, 0x10, RZ ;  /* 0x0000001039347819 */ /* 0x000fe400000006ff */
[----:B------:R-:W-:Y:S07]  /*5e00*/  ISETP.NE.AND P0, PT, R100, RZ, PT ;  /* 0x000000ff6400720c */ /* 0x000fee0003f05270 */
[----:B------:R-:W2:Y:S02]  /*5e10*/  LDTM.x32 R4, tmem[UR4] ;  /* 0x00000004000479ee */ /* 0x000ea400082c0000 */
[C---:B--2---:R-:W-:Y:S01]  /*5e20*/  FMUL R0, R47.reuse, R4 ;  /* 0x000000042f007220 */ /* 0x044fe20000400000 */
[C---:B-1----:R-:W-:Y:S01]  /*5e30*/  FMUL R2, R47.reuse, R5 ;  /* 0x000000052f027220 */ /* 0x042fe20000400000 */
[C---:B------:R-:W-:Y:S01]  /*5e40*/  FMUL R4, R47.reuse, R8 ;  /* 0x000000082f047220 */ /* 0x040fe20000400000 */
[C---:B------:R-:W-:Y:S01]  /*5e50*/  FMUL R3, R47.reuse, R6 ;  /* 0x000000062f037220 */ /* 0x040fe20000400000 */
[C---:B------:R-:W-:Y:S01]  /*5e60*/  FMUL R5, R47.reuse, R9 ;  /* 0x000000092f057220 */ /* 0x040fe20000400000 */
[C---:B------:R-:W-:Y:S01]  /*5e70*/  FMUL R8, R47.reuse, R12 ;  /* 0x0000000c2f087220 */ /* 0x040fe20000400000 */
[C---:B------:R-:W-:Y:S01]  /*5e80*/  FMUL R6, R47.reuse, R10 ;  /* 0x0000000a2f067220 */ /* 0x040fe20000400000 */
[C---:B------:R-:W-:Y:S01]  /*5e90*/  FMUL R9, R47.reuse, R13 ;  /* 0x0000000d2f097220 */ /* 0x040fe20000400000 */
[----:B------:R-:W-:Y:S01]  /*5ea0*/  FMUL R12, R47, R16 ;  /* 0x000000102f0c7220 */ /* 0x000fe20000400000 */
[----:B------:R-:W-:Y:S01]  /*5eb0*/  FFMA R0, R49, R50, R0 ;  /* 0x0000003231007223 */ /* 0x000fe20000000000 */
[C---:B------:R-:W-:Y:S01]  /*5ec0*/  FMUL R10, R47.reuse, R14 ;  /* 0x0000000e2f0a7220 */ /* 0x040fe20000400000 */
[C---:B------:R-:W-:Y:S01]  /*5ed0*/  FMUL R13, R47.reuse, R17 ;  /* 0x000000112f0d7220 */ /* 0x040fe20000400000 */
[----:B------:R-:W-:Y:S01]  /*5ee0*/  FMUL R16, R47, R20 ;  /* 0x000000142f107220 */ /* 0x000fe20000400000 */
[----:B------:R-:W-:Y:S01]  /*5ef0*/  FFMA R2, R49, R51, R2 ;  /* 0x0000003331027223 */ /* 0x000fe20000000002 */
[C---:B------:R-:W-:Y:S01]  /*5f00*/  FMUL R14, R47.reuse, R18 ;  /* 0x000000122f0e7220 */ /* 0x040fe20000400000 */
[C---:B------:R-:W-:Y:S01]  /*5f10*/  FMUL R17, R47.reuse, R21 ;  /* 0x000000152f117220 */ /* 0x040fe20000400000 */
[C---:B------:R-:W-:Y:S01]  /*5f20*/  FMUL R20, R47.reuse, R24 ;  /* 0x000000182f147220 */ /* 0x040fe20000400000 */
[C---:B------:R-:W-:Y:S01]  /*5f30*/  FMUL R18, R47.reuse, R22 ;  /* 0x000000162f127220 */ /* 0x040fe20000400000 */
[C---:B------:R-:W-:Y:S01]  /*5f40*/  FMUL R21, R47.reuse, R25 ;  /* 0x000000192f157220 */ /* 0x040fe20000400000 */
[C---:B------:R-:W-:Y:S01]  /*5f50*/  FMUL R24, R47.reuse, R28 ;  /* 0x0000001c2f187220 */ /* 0x040fe20000400000 */
[C---:B------:R-:W-:Y:S01]  /*5f60*/  FMUL R22, R47.reuse, R26 ;  /* 0x0000001a2f167220 */ /* 0x040fe20000400000 */
[C---:B------:R-:W-:Y:S01]  /*5f70*/  FMUL R25, R47.reuse, R29 ;  /* 0x0000001d2f197220 */ /* 0x040fe20000400000 */
[----:B------:R-:W-:Y:S01]  /*5f80*/  FMUL R28, R47, R32 ;  /* 0x000000202f1c7220 */ /* 0x000fe20000400000 */
[----:B------:R-:W-:Y:S01]  /*5f90*/  LOP3.LUT R32, R57, 0xffff0000, RZ, 0xc0, !PT ;  /* 0xffff000039207812 */ /* 0x000fe200078ec0ff */
[C---:B------:R-:W-:Y:S01]  /*5fa0*/  FMUL R26, R47.reuse, R30 ;  /* 0x0000001e2f1a7220 */ /* 0x040fe20000400000 */
[----:B------:R-:W-:Y:S01]  /*5fb0*/  FMUL R29, R47, R33 ;  /* 0x000000212f1d7220 */ /* 0x000fe20000400000 */
[----:B------:R-:W-:Y:S01]  /*5fc0*/  SHF.L.U32 R33, R58, 0x10, RZ ;  /* 0x000000103a217819 */ /* 0x000fe200000006ff */
[----:B------:R-:W-:Y:S01]  /*5fd0*/  FFMA R3, R49, R52, R3 ;  /* 0x0000003431037223 */ /* 0x000fe20000000003 */
[----:B------:R-:W-:Y:S01]  /*5fe0*/  F2FP.BF16.F32.PACK_AB R52, R2, R0 ;  /* 0x000000000234723e */ /* 0x000fe200000010ff */
[----:B------:R-:W-:Y:S01]  /*5ff0*/  FMUL R7, R47, R7 ;  /* 0x000000072f077220 */ /* 0x000fe20000400000 */
[----:B------:R-:W-:Y:S01]  /*6000*/  SHF.L.U32 R0, R59, 0x10, RZ ;  /* 0x000000103b007819 */ /* 0x000fe200000006ff */
[----:B------:R-:W-:Y:S01]  /*6010*/  FMUL R30, R47, R34 ;  /* 0x000000222f1e7220 */ /* 0x000fe20000400000 */
[----:B------:R-:W-:Y:S01]  /*6020*/  LOP3.LUT R34, R58, 0xffff0000, RZ, 0xc0, !PT ;  /* 0xffff00003a227812 */ /* 0x000fe200078ec0ff */
[----:B------:R-:W-:Y:S01]  /*6030*/  FFMA R7, R49, R32, R7 ;  /* 0x0000002031077223 */ /* 0x000fe20000000007 */
[----:B------:R-:W-:Y:S01]  /*6040*/  LOP3.LUT R2, R59, 0xffff0000, RZ, 0xc0, !PT ;  /* 0xffff00003b027812 */ /* 0x000fe200078ec0ff */
[----:B------:R-:W-:Y:S01]  /*6050*/  FFMA R4, R49, R33, R4 ;  /* 0x0000002131047223 */ /* 0x000fe20000000004 */
[----:B------:R-:W-:Y:S01]  /*6060*/  FMUL R11, R47, R11 ;  /* 0x0000000b2f0b7220 */ /* 0x000fe20000400000 */
[----:B------:R-:W-:Y:S01]  /*6070*/  FFMA R5, R49, R34, R5 ;  /* 0x0000002231057223 */ /* 0x000fe20000000005 */
[----:B------:R-:W-:Y:S01]  /*6080*/  F2FP.BF16.F32.PACK_AB R53, R7, R3 ;  /* 0x000000030735723e */ /* 0x000fe200000010ff */
[C---:B------:R-:W-:Y:S01]  /*6090*/  FFMA R6, R49.reuse, R0, R6 ;  /* 0x0000000031067223 */ /* 0x040fe20000000006 */
[C---:B------:R-:W-:Y:S01]  /*60a0*/  SHF.L.U32 R0, R60.reuse, 0x10, RZ ;  /* 0x000000103c007819 */ /* 0x040fe200000006ff */
[----:B------:R-:W-:Y:S01]  /*60b0*/  FFMA R11, R49, R2, R11 ;  /* 0x00000002310b7223 */ /* 0x000fe2000000000b */
[----:B------:R-:W-:Y:S01]  /*60c0*/  LOP3.LUT R2, R60, 0xffff0000, RZ, 0xc0, !PT ;  /* 0xffff00003c027812 */ /* 0x000fe200078ec0ff */
[----:B------:R-:W-:Y:S01]  /*60d0*/  FMUL R15, R47, R15 ;  /* 0x0000000f2f0f7220 */ /* 0x000fe20000400000 */
[----:B------:R-:W-:Y:S01]  /*60e0*/  SHF.L.U32 R3, R61, 0x10, RZ ;  /* 0x000000103d037819 */ /* 0x000fe200000006ff */
[----:B------:R-:W-:Y:S01]  /*60f0*/  FFMA R8, R49, R0, R8 ;  /* 0x0000000031087223 */ /* 0x000fe20000000008 */
[----:B------:R-:W-:Y:S01]  /*6100*/  LOP3.LUT R0, R61, 0xffff0000, RZ, 0xc0, !PT ;  /* 0xffff00003d007812 */ /* 0x000fe200078ec0ff */
[C---:B------:R-:W-:Y:S01]  /*6110*/  FFMA R9, R49.reuse, R2, R9 ;  /* 0x0000000231097223 */ /* 0x040fe20000000009 */
[C---:B------:R-:W-:Y:S01]  /*6120*/  SHF.L.U32 R2, R62.reuse, 0x10, RZ ;  /* 0x000000103e027819 */ /* 0x040fe200000006ff */
[----:B------:R-:W-:Y:S01]  /*6130*/  FFMA R10, R49, R3, R10 ;  /* 0x00000003310a7223 */ /* 0x000fe2000000000a */
[----:B------:R-:W-:Y:S01]  /*6140*/  SHF.L.U32 R3, R63, 0x10, RZ ;  /* 0x000000103f037819 */ /* 0x000fe200000006ff */
[C---:B------:R-:W-:Y:S01]  /*6150*/  FFMA R15, R49.reuse, R0, R15 ;  /* 0x00000000310f7223 */ /* 0x040fe2000000000f */
[----:B------:R-:W-:Y:S01]  /*6160*/  LOP3.LUT R0, R62, 0xffff0000, RZ, 0xc0, !PT ;  /* 0xffff00003e007812 */ /* 0x000fe200078ec0ff */
[----:B------:R-:W-:Y:S01]  /*6170*/  FFMA R12, R49, R2, R12 ;  /* 0x00000002310c7223 */ /* 0x000fe2000000000c */
[C---:B------:R-:W-:Y:S01]  /*6180*/  SHF.L.U32 R2, R68.reuse, 0x10, RZ ;  /* 0x0000001044027819 */ /* 0x040fe200000006ff */
[----:B------:R-:W-:Y:S01]  /*6190*/  FMUL R19, R47, R19 ;  /* 0x000000132f137220 */ /* 0x000fe20000400000 */
[----:B------:R-:W-:Y:S01]  /*61a0*/  F2FP.BF16.F32.PACK_AB R54, R5, R4 ;  /* 0x000000040536723e */ /* 0x000fe200000010ff */
[----:B------:R-:W-:Y:S01]  /*61b0*/  FFMA R13, R49, R0, R13 ;  /* 0x00000000310d7223 */ /* 0x000fe2000000000d */
[----:B------:R-:W-:Y:S01]  /*61c0*/  LOP3.LUT R0, R63, 0xffff0000, RZ, 0xc0, !PT ;  /* 0xffff00003f007812 */ /* 0x000fe200078ec0ff */
[----:B------:R-:W-:Y:S01]  /*61d0*/  FFMA R14, R49, R3, R14 ;  /* 0x00000003310e7223 */ /* 0x000fe2000000000e */
[----:B------:R-:W-:Y:S01]  /*61e0*/  LOP3.LUT R3, R68, 0xffff0000, RZ, 0xc0, !PT ;  /* 0xffff000044037812 */ /* 0x000fe200078ec0ff */
[----:B------:R-:W-:Y:S01]  /*61f0*/  FMUL R23, R47, R23 ;  /* 0x000000172f177220 */ /* 0x000fe20000400000 */
[----:B------:R-:W-:Y:S01]  /*6200*/  F2FP.BF16.F32.PACK_AB R55, R11, R6 ;  /* 0x000000060b37723e */ /* 0x000fe200000010ff */
[----:B------:R-:W-:Y:S01]  /*6210*/  FFMA R19, R49, R0, R19 ;  /* 0x0000000031137223 */ /* 0x000fe20000000013 */
[----:B------:R-:W-:Y:S01]  /*6220*/  SHF.L.U32 R0, R69, 0x10, RZ ;  /* 0x0000001045007819 */ /* 0x000fe200000006ff */
[----:B------:R-:W-:Y:S01]  /*6230*/  FFMA R16, R49, R2, R16 ;  /* 0x0000000231107223 */ /* 0x000fe20000000010 */
[----:B------:R-:W-:Y:S01]  /*6240*/  LOP3.LUT R2, R69, 0xffff0000, RZ, 0xc0, !PT ;  /* 0xffff000045027812 */ /* 0x000fe200078ec0ff */
[----:B------:R-:W-:Y:S01]  /*6250*/  FFMA R17, R49, R3, R17 ;  /* 0x0000000331117223 */ /* 0x000fe20000000011 */
[----:B------:R-:W-:Y:S01]  /*6260*/  SHF.L.U32 R3, R71, 0x10, RZ ;  /* 0x0000001047037819 */ /* 0x000fe200000006ff */
[----:B------:R-:W-:Y:S01]  /*6270*/  FFMA R18, R49, R0, R18 ;  /* 0x0000000031127223 */ /* 0x000fe20000000012 */
[C---:B------:R-:W-:Y:S01]  /*6280*/  SHF.L.U32 R0, R70.reuse, 0x10, RZ ;  /* 0x0000001046007819 */ /* 0x040fe200000006ff */
[----:B------:R1:W-:Y:S01]  /*6290*/  STS.128 [R67], R52 ;  /* 0x0000003443007388 */ /* 0x0003e20000000c00 */
[----:B------:R-:W-:Y:S01]  /*62a0*/  F2FP.BF16.F32.PACK_AB R8, R9, R8 ;  /* 0x000000080908723e */ /* 0x000fe200000010ff */
[C---:B------:R-:W-:Y:S01]  /*62b0*/  FFMA R23, R49.reuse, R2, R23 ;  /* 0x0000000231177223 */ /* 0x040fe20000000017 */
[----:B------:R-:W-:Y:S01]  /*62c0*/  LOP3.LUT R2, R70, 0xffff0000, RZ, 0xc0, !PT ;  /* 0xffff000046027812 */ /* 0x000fe200078ec0ff */
[----:B------:R-:W-:Y:S01]  /*62d0*/  FFMA R20, R49, R0, R20 ;  /* 0x0000000031147223 */ /* 0x000fe20000000014 */
[----:B------:R-:W-:Y:S01]  /*62e0*/  LOP3.LUT R0, R71, 0xffff0000, RZ, 0xc0, !PT ;  /* 0xffff000047007812 */ /* 0x000fe200078ec0ff */
[----:B------:R-:W-:Y:S01]  /*62f0*/  FMUL R27, R47, R27 ;  /* 0x0000001b2f1b7220 */ /* 0x000fe20000400000 */
[----:B------:R-:W-:Y:S01]  /*6300*/  F2FP.BF16.F32.PACK_AB R9, R15, R10 ;  /* 0x0000000a0f09723e */ /* 0x000fe200000010ff */
[C---:B------:R-:W-:Y:S01]  /*6310*/  FFMA R21, R49.reuse, R2, R21 ;  /* 0x0000000231157223 */ /* 0x040fe20000000015 */
[C---:B------:R-:W-:Y:S01]  /*6320*/  FFMA R22, R49.reuse, R3, R22 ;  /* 0x0000000331167223 */ /* 0x040fe20000000016 */
[----:B------:R-:W-:Y:S01]  /*6330*/  FFMA R27, R49, R0, R27 ;  /* 0x00000000311b7223 */ /* 0x000fe2000000001b */
[C---:B------:R-:W-:Y:S01]  /*6340*/  SHF.L.U32 R2, R76.reuse, 0x10, RZ ;  /* 0x000000104c027819 */ /* 0x040fe200000006ff */
[C---:B------:R-:W-:Y:S01]  /*6350*/  FMUL R31, R47.reuse, R31 ;  /* 0x0000001f2f1f7220 */ /* 0x040fe20000400000 */
[----:B------:R-:W-:Y:S01]  /*6360*/  LOP3.LUT R0, R76, 0xffff0000, RZ, 0xc0, !PT ;  /* 0xffff00004c007812 */ /* 0x000fe200078ec0ff */
[----:B------:R-:W-:Y:S01]  /*6370*/  FMUL R35, R47, R35 ;  /* 0x000000232f237220 */ /* 0x000fe20000400000 */
[----:B------:R-:W-:Y:S01]  /*6380*/  SHF.L.U32 R3, R77, 0x10, RZ ;  /* 0x000000104d037819 */ /* 0x000fe200000006ff */
[----:B------:R-:W-:Y:S01]  /*6390*/  FFMA R24, R49, R2, R24 ;  /* 0x0000000231187223 */ /* 0x000fe20000000018 */
[----:B------:R-:W-:Y:S01]  /*63a0*/  F2FP.BF16.F32.PACK_AB R10, R13, R12 ;  /* 0x0000000c0d0a723e */ /* 0x000fe200000010ff */
[----:B------:R-:W-:Y:S01]  /*63b0*/  FFMA R25, R49, R0, R25 ;  /* 0x0000000031197223 */ /* 0x000fe20000000019 */
[----:B------:R-:W-:Y:S01]  /*63c0*/  F2FP.BF16.F32.PACK_AB R11, R19, R14 ;  /* 0x0000000e130b723e */ /* 0x000fe200000010ff */
[----:B------:R-:W-:Y:S01]  /*63d0*/  FFMA R26, R49, R3, R26 ;  /* 0x00000003311a7223 */ /* 0x000fe2000000001a */
[----:B------:R-:W-:Y:S02]  /*63e0*/  LOP3.LUT R0, R77, 0xffff0000, RZ, 0xc0, !PT ;  /* 0xffff00004d007812 */ /* 0x000fe400078ec0ff */
[C---:B------:R-:W-:Y:S01]  /*63f0*/  SHF.L.U32 R2, R78.reuse, 0x10, RZ ;  /* 0x000000104e027819 */ /* 0x040fe200000006ff */
[----:B------:R1:W-:Y:S01]  /*6400*/  STS.128 [R66+0x10], R8 ;  /* 0x0000100842007388 */ /* 0x0003e20000000c00 */
[----:B------:R-:W-:Y:S01]  /*6410*/  LOP3.LUT R3, R78, 0xffff0000, RZ, 0xc0, !PT ;  /* 0xffff00004e037812 */ /* 0x000fe200078ec0ff */
[----:B------:R-:W-:Y:S01]  /*6420*/  FFMA R31, R49, R0, R31 ;  /* 0x00000000311f7223 */ /* 0x000fe2000000001f */
[----:B------:R-:W-:Y:S01]  /*6430*/  SHF.L.U32 R4, R79, 0x10, RZ ;  /* 0x000000104f047819 */ /* 0x000fe200000006ff */
[----:B------:R-:W-:Y:S01]  /*6440*/  FFMA R28, R49, R2, R28 ;  /* 0x00000002311c7223 */ /* 0x000fe2000000001c */
[----:B------:R-:W-:Y:S01]  /*6450*/  F2FP.BF16.F32.PACK_AB R16, R17, R16 ;  /* 0x000000101110723e */ /* 0x000fe200000010ff */
[----:B------:R-:W-:Y:S01]  /*6460*/  FFMA R29, R49, R3, R29 ;  /* 0x00000003311d7223 */ /* 0x000fe2000000001d */
[----:B------:R-:W-:Y:S01]  /*6470*/  LOP3.LUT R5, R79, 0xffff0000, RZ, 0xc0, !PT ;  /* 0xffff00004f057812 */ /* 0x000fe200078ec0ff */
[----:B------:R-:W-:Y:S01]  /*6480*/  FFMA R30, R49, R4, R30 ;  /* 0x00000004311e7223 */ /* 0x000fe2000000001e */
[----:B------:R-:W-:Y:S02]  /*6490*/  F2FP.BF16.F32.PACK_AB R17, R23, R18 ;  /* 0x000000121711723e */ /* 0x000fe400000010ff */
[----:B------:R-:W-:Y:S01]  /*64a0*/  F2FP.BF16.F32.PACK_AB R18, R21, R20 ;  /* 0x000000141512723e */ /* 0x000fe200000010ff */
[----:B------:R-:W-:Y:S01]  /*64b0*/  FFMA R35, R49, R5, R35 ;  /* 0x0000000531237223 */ /* 0x000fe20000000023 */
[----:B------:R-:W-:Y:S02]  /*64c0*/  F2FP.BF16.F32.PACK_AB R19, R27, R22 ;  /* 0x000000161b13723e */ /* 0x000fe400000010ff */
[----:B------:R-:W-:Y:S02]  /*64d0*/  F2FP.BF16.F32.PACK_AB R24, R25, R24 ;  /* 0x000000181918723e */ /* 0x000fe400000010ff */
[----:B------:R-:W-:Y:S01]  /*64e0*/  F2FP.BF16.F32.PACK_AB R25, R31, R26 ;  /* 0x0000001a1f19723e */ /* 0x000fe200000010ff */
[----:B------:R1:W-:Y:S01]  /*64f0*/  STS.128 [R65+0x20], R16 ;  /* 0x0000201041007388 */ /* 0x0003e20000000c00 */
[----:B------:R-:W-:Y:S02]  /*6500*/  F2FP.BF16.F32.PACK_AB R26, R29, R28 ;  /* 0x0000001c1d1a723e */ /* 0x000fe400000010ff */
[----:B------:R-:W-:Y:S05]  /*6510*/  F2FP.BF16.F32.PACK_AB R27, R35, R30 ;  /* 0x0000001e231b723e */ /* 0x000fea00000010ff */
[----:B------:R1:W-:Y:S01]  /*6520*/  STS.128 [R64+0x10], R24 ;  /* 0x0000101840007388 */ /* 0x0003e20000000c00 */
[----:B------:R-:W-:Y:S01]  /*6530*/  @!PT LDS RZ, [RZ] ;  /* 0x00000000fffff984 */ /* 0x000fe20000000800 */
[----:B------:R-:W-:Y:S01]  /*6540*/  @!PT LDS RZ, [RZ] ;  /* 0x00000000fffff984 */ /* 0x000fe20000000800 */
[----:B------:R-:W-:Y:S01]  /*6550*/  @!PT LDS RZ, [RZ] ;  /* 0x00000000fffff984 */ /* 0x000fe20000000800 */
[----:B------:R-:W-:Y:S01]  /*6560*/  @!PT LDS RZ, [RZ] ;  /* 0x00000000fffff984 */ /* 0x000fe20000000800 */
[----:B------:R2:W-:Y:S07]  /*6570*/  MEMBAR.ALL.CTA ;  /* 0x0000000000007992 */ /* 0x0005ee0000008000 */
[----:B--2---:R-:W2:Y:S02]  /*6580*/  FENCE.VIEW.ASYNC.S ;  /* 0x00000000000073c6 */ /* 0x004ea40000000000 */
[----:B--2---:R-:W-:Y:S06]  /*6590*/  BAR.SYNC.DEFER_BLOCKING 0x1, 0x80 ;  /* 0x0042000000007b1d */ /* 0x004fec0000010000 */
[----:B------:R-:W-:Y:S05]  /*65a0*/  @P0 BRA `(.L_x_95) ;  /* 0x00000000001c0947 */ /* 0x000fea0003800000 */
[----:B------:R-:W-:Y:S01]  /*65b0*/  R2UR UR4, R72 ;  /* 0x00000000480472ca */ /* 0x000fe200000e0000 */
[----:B------:R-:W-:Y:S01]  /*65c0*/  UIADD3 UR6, UP0, UPT, UR54, 0x680, URZ ;  /* 0x0000068036067890 */ /* 0x000fe2000ff1e0ff */
[----:B------:R-:W-:Y:S03]  /*65d0*/  UMOV UR43, UR36 ;  /* 0x00000024002b7c82 */ /* 0x000fe60008000000 */
[----:B------:R-:W-:Y:S08]  /*65e0*/  UIADD3.X UR7, UPT, UPT, URZ, UR55, URZ, UP0, !UPT ;  /* 0x00000037ff077290 */ /* 0x000ff000087fe4ff */
[----:B------:R-:W-:Y:S09]  /*65f0*/  UIADD3 UR40, UPT, UPT, UR48, 0x200, UR4 ;  /* 0x0000020030287890 */ /* 0x000ff2000fffe004 */
[----:B------:R2:W-:Y:S02]  /*6600*/  UTMASTG.3D [UR40], [UR6] ;  /* 0x00000028060073b5 */ /* 0x0005e40008010000 */
[----:B--2---:R0:W-:Y:S02]  /*6610*/  UTMACMDFLUSH ;  /* 0x00000000000079b7 */ /* 0x0041e40000000000 */
.L_x_95:
[----:B------:R-:W-:Y:S05]  /*6620*/  BSYNC.RECONVERGENT B0 ;  /* 0x0000000000007941 */ /* 0x000fea0003800200 */
.L_x_94:
[----:B------:R-:W-:Y:S01]  /*6630*/  UIADD3 UR40, UPT, UPT, UR56, 0x1, URZ ;  /* 0x0000000138287890 */ /* 0x000fe2000fffe0ff */
[----:B------:R-:W-:Y:S03]  /*6640*/  BSSY.RECONVERGENT B0, `(.L_x_96) ;  /* 0x0000005000007945 */ /* 0x000fe60003800200 */
[----:B------:R-:W-:Y:S04]  /*6650*/  UISETP.NE.AND UP0, UPT, UR40, 0x3, UPT ;  /* 0x000000032800788c */ /* 0x000fe8000bf05270 */
[----:B------:R-:W-:Y:S01]  /*6660*/  USEL UR43, UR40, URZ, UP0 ;  /* 0x000000ff282b7287 */ /* 0x000fe20008000000 */
[----:B------:R-:W-:Y:S11]  /*6670*/  @P0 BRA `(.L_x_97) ;  /* 0x0000000000040947 */ /* 0x000ff60003800000 */
[----:B------:R-:W-:Y:S04]  /*6680*/  DEPBAR.LE SB0, 0x1 ;  /* 0x000080400000791a */ /* 0x000fe80000000000 */
.L_x_97:
[----:B------:R-:W-:Y:S05]  /*6690*/  BSYNC.RECONVERGENT B0 ;  /* 0x0000000000007941 */ /* 0x000fea0003800200 */
.L_x_96:
[----:B------:R-:W-:Y:S01]  /*66a0*/  BAR.SYNC.DEFER_BLOCKING 0x1, 0x80 ;  /* 0x0042000000007b1d */ /* 0x000fe20000010000 */
[----:B------:R-:W-:Y:S01]  /*66b0*/  ISETP.NE.AND P1, PT, R104, RZ, PT ;  /* 0x000000ff6800720c */ /* 0x000fe20003f25270 */
[----:B------:R-:W-:Y:S01]  /*66c0*/  UISETP.NE.AND UP0, UPT, UR50, URZ, UPT ;  /* 0x000000ff3200728c */ /* 0x000fe2000bf05270 */
[----:B------:R-:W-:Y:S11]  /*66d0*/  LEA R2, R74, UR48, 0x3 ;  /* 0x000000304a027c11 */ /* 0x000ff6000f8e18ff */
[----:B------:R-:W-:Y:S01]  /*66e0*/  @P1 SHF.L.U32 R3, R107, 0x1f, RZ ;  /* 0x0000001f6b031819 */ /* 0x000fe200000006ff */
[----:B------:R-:W-:Y:S06]  /*66f0*/  BRA.U !UP0, `(.L_x_98) ;  /* 0x0000000108247547 */ /* 0x000fec000b800000 */
[----:B------:R-:W-:Y:S01]  /*6700*/  IMAD.U32 R4, RZ, RZ, UR49 ;  /* 0x00000031ff047e24 */ /* 0x000fe2000f8e00ff */
[----:B------:R-:W-:Y:S01]  /*6710*/  MOV R0, UR37 ;  /* 0x0000002500007c02 */ /* 0x000fe20008000f00 */
[----:B------:R-:W-:Y:S03]  /*6720*/  UIADD3 UR49, UPT, UPT, UR49, 0x1, URZ ;  /* 0x0000000131317890 */ /* 0x000fe6000fffe0ff */
[----:B------:R-:W-:Y:S01]  /*6730*/  @P1 LEA R4, R4, UR48, 0x3 ;  /* 0x0000003004041c11 */ /* 0x000fe2000f8e18ff */
[----:B------:R-:W-:Y:S04]  /*6740*/  UISETP.NE.AND UP0, UPT, UR49, 0x3, UPT ;  /* 0x000000033100788c */ /* 0x000fe8000bf05270 */
[----:B------:R-:W-:Y:S01]  /*6750*/  @P1 VIADD R4, R4, 0x58 ;  /* 0x0000005804041836 */ /* 0x000fe20000000000 */
[----:B------:R-:W-:Y:S04]  /*6760*/  USEL UR49, UR49, URZ, UP0 ;  /* 0x000000ff31317287 */ /* 0x000fe80008000000 */
[----:B------:R-:W-:Y:S04]  /*6770*/  @P1 PRMT R0, R0, 0x654, R4 ;  /* 0x0000065400001816 */ /* 0x000fe80000000004 */
[----:B------:R2:W-:Y:S04]  /*6780*/  @P1 SYNCS.ARRIVE.TRANS64.RED.A1T0 RZ, [R0+URZ], RZ ;  /* 0x000000ff00ff19a7 */ /* 0x0005e800081004ff */
.L_x_98:
[----:B------:R-:W4:Y:S01]  /*6790*/  @P1 SYNCS.PHASECHK.TRANS64.TRYWAIT P0, [R2+URZ+0x40], R3 ;  /* 0x00004003020015a7 */ /* 0x000f2200080011ff */
[----:B------:R-:W-:Y:S01]  /*67a0*/  BSSY B1, `(.L_x_99) ;  /* 0x0000015000017945 */ /* 0x000fe20003800000 */
[----:B----4-:R-:W-:Y:S03]  /*67b0*/  @P1 SEL R75, RZ, 0x1, !P0 ;  /* 0x00000001ff4b1807 */ /* 0x010fe60004000000 */
[----:B------:R-:W-:Y:S05]  /*67c0*/  @!P1 BRA `(.L_x_100) ;  /* 0x0000000000489947 */ /* 0x000fea0003800000 */
[----:B------:R-:W-:Y:S01]  /*67d0*/  ISETP.NE.AND P1, PT, R108, RZ, PT ;  /* 0x000000ff6c00720c */ /* 0x000fe20003f25270 */
[----:B------:R-:W-:Y:S01]  /*67e0*/  BSSY B0, `(.L_x_101) ;  /* 0x000000a000007945 */ /* 0x000fe20003800000 */
[----:B------:R-:W-:Y:S11]  /*67f0*/  ISETP.NE.AND P0, PT, R75, RZ, PT ;  /* 0x000000ff4b00720c */ /* 0x000ff60003f05270 */
[----:B------:R-:W-:Y:S04]  /*6800*/  @P1 IMAD R74, R74, 0x2000, R99 ;  /* 0x000020004a4a1824 */ /* 0x000fe800078e0263 */
[----:B------:R-:W-:Y:S01]  /*6810*/  @P1 IMAD.IADD R4, R106, 0x1, R74 ;  /* 0x000000016a041824 */ /* 0x000fe200078e024a */
[----:B------:R-:W-:Y:S03]  /*6820*/  @P1 IADD3 R3, PT, PT, R105, R74, RZ ;  /* 0x0000004a69031210 */ /* 0x000fe60007ffe0ff */
[----:B--2---:R-:W-:Y:S01]  /*6830*/  @P1 IMAD.IADD R0, R98, 0x1, R4 ;  /* 0x0000000162001824 */ /* 0x004fe200078e0204 */
[----:B------:R-:W-:Y:S06]  /*6840*/  @P0 BRA `(.L_x_102) ;  /* 0x00000000000c0947 */ /* 0x000fec0003800000 */
[----:B------:R-:W-:Y:S04]  /*6850*/  SHF.L.U32 R107, R107, 0x1f, RZ ;  /* 0x0000001f6b6b7819 */ /* 0x000fe800000006ff */
[----:B------:R-:W2:Y:S02]  /*6860*/  SYNCS.PHASECHK.TRANS64.TRYWAIT P0, [R2+URZ+0x40], R107 ;  /* 0x0000406b020075a7 */ /* 0x000ea400080011ff */
[----:B--2---:R-:W-:Y:S05]  /*6870*/  @!P0 BRA `(.L_x_103) ;  /* 0x0000001800288947 */ /* 0x004fea0003800000 */
.L_x_102:
[----:B------:R-:W-:Y:S05]  /*6880*/  BSYNC B0 ;  /* 0x0000000000007941 */ /* 0x000fea0003800000 */
.L_x_101:
[----:B------:R-:W-:Y:S11]  /*6890*/  ISETP.NE.AND P0, PT, R108, RZ, PT ;  /* 0x000000ff6c00720c */ /* 0x000ff60003f05270 */
[----:B------:R-:W-:Y:S02]  /*68a0*/  @!UPT UIADD3 URZ, UPT, UPT, URZ, URZ, URZ ;  /* 0x000000fffffff290 */ /* 0x000fe4000fffe0ff */
[----:B------:R4:W1:Y:S04]  /*68b0*/  @P0 LDS.128 R56, [R74] ;  /* 0x000000004a380984 */ /* 0x0008680000000c00 */
[----:B------:R4:W1:Y:S04]  /*68c0*/  @P0 LDS.128 R68, [R3+0x20] ;  /* 0x0000200003440984 */ /* 0x0008680000000c00 */
[----:B------:R4:W1:Y:S04]  /*68d0*/  @P0 LDS.128 R60, [R4+0x10] ;  /* 0x00001000043c0984 */ /* 0x0008680000000c00 */
[----:B------:R4:W1:Y:S02]  /*68e0*/  @P0 LDS.128 R76, [R0+0x10] ;  /* 0x00001000004c0984 */ /* 0x0008640000000c00 */
.L_x_100:
[----:B------:R-:W-:Y:S05]  /*68f0*/  BSYNC B1 ;  /* 0x0000000000017941 */ /* 0x000fea0003800000 */
.L_x_99:
[----:B--2-4-:R-:W-:Y:S05]  /*6900*/  VIADD R0, R48, 0x20 ;  /* 0x0000002030007836 */ /* 0x014fea0000000000 */
[----:B------:R-:W-:Y:S04]  /*6910*/  SHF.R.U32.HI R0, RZ, 0x15, R0 ;  /* 0x00000015ff007819 */ /* 0x000fe80000011600 */
[----:B------:R-:W-:Y:S11]  /*6920*/  LOP3.LUT P0, RZ, R0, 0x3, R92, 0x48, !PT ;  /* 0x0000000300ff7812 */ /* 0x000ff6000780485c */
[----:B------:R-:W-:Y:S02]  /*6930*/  @!UPT UIADD3 URZ, UPT, UPT, URZ, URZ, URZ ;  /* 0x000000fffffff290 */ /* 0x000fe4000fffe0ff */
[----:B------:R-:W-:Y:S05]  /*6940*/  @!P0 BRA `(.L_x_104) ;  /* 0x0000000000408947 */ /* 0x000fea0003800000 */
[----:B------:R-:W2:Y:S01]  /*6950*/  LDCU.64 UR8, c[0x4][0x70] ;  /* 0x01000e00ff0877ac */ /* 0x000ea20008000a00 */
[----:B------:R-:W-:Y:S01]  /*6960*/  MOV R3, 0x0 ;  /* 0x0000000000037802 */ /* 0x000fe20000000f00 */
[----:B------:R-:W-:Y:S02]  /*6970*/  HFMA2 R12, -RZ, RZ, 0, 5.9604644775390625e-08 ;  /* 0x00000001ff0c7431 */ /* 0x000fe400000001ff */
[----:B-1----:R-:W-:Y:S02]  /*6980*/  IMAD.MOV.U32 R8, RZ, RZ, 0x192 ;  /* 0x00000192ff087424 */ /* 0x002fe400078e00ff */
[----:B------:R-:W-:Y:S01]  /*6990*/  IMAD.MOV.U32 R13, RZ, RZ, RZ ;  /* 0x000000ffff0d7224 */ /* 0x000fe200078e00ff */
[----:B------:R-:W1:Y:S01]  /*69a0*/  LDCU.64 UR6, c[0x4][0x78] ;  /* 0x01000f00ff0677ac */ /* 0x000e620008000a00 */
[----:B------:R-:W4:Y:S01]  /*69b0*/  LDC.64 R2, c[0x4][R3] ;  /* 0x0100000003027b82 */ /* 0x000f220000000a00 */
[----:B------:R-:W5:Y:S01]  /*69c0*/  LDCU.64 UR4, c[0x4][0x10] ;  /* 0x01000200ff0477ac */ /* 0x000f620008000a00 */
[----:B--2---:R-:W-:Y:S01]  /*69d0*/  MOV R5, UR9 ;  /* 0x0000000900057c02 */ /* 0x004fe20008000f00 */
[----:B------:R-:W-:Y:S01]  /*69e0*/  IMAD.U32 R4, RZ, RZ, UR8 ;  /* 0x00000008ff047e24 */ /* 0x000fe2000f8e00ff */
[----:B-1----:R-:W-:Y:S01]  /*69f0*/  MOV R7, UR7 ;  /* 0x0000000700077c02 */ /* 0x002fe20008000f00 */
[----:B------:R-:W-:Y:S01]  /*6a00*/  IMAD.U32 R6, RZ, RZ, UR6 ;  /* 0x00000006ff067e24 */ /* 0x000fe2000f8e00ff */
[----:B-----5:R-:W-:Y:S01]  /*6a10*/  MOV R11, UR5 ;  /* 0x00000005000b7c02 */ /* 0x020fe20008000f00 */
[----:B------:R-:W-:Y:S02]  /*6a20*/  IMAD.U32 R10, RZ, RZ, UR4 ;  /* 0x00000004ff0a7e24 */ /* 0x000fe4000f8e00ff */
[----:B------:R-:W-:Y:S07]  /*6a30*/  LEPC R20, `(.L_x_104) ;  /* 0x000000001014794e */ /* 0x000fee0000000000 */
[----:B---34-:R-:W-:Y:S05]  /*6a40*/  CALL.ABS.NOINC R2 ;  /* 0x0000000002007343 */ /* 0x018fea0003c00000 */
.L_x_104:
[----:B------:R-:W-:Y:S01]  /*6a50*/  ISETP.NE.AND P0, PT, R100, RZ, PT ;  /* 0x000000ff6400720c */ /* 0x000fe20003f05270 */
[----:B------:R-:W-:Y:S05]  /*6a60*/  WARPSYNC.ALL ;  /* 0x0000000000007948 */ /* 0x000fea0003800000 */
[----:B------:R-:W-:Y:S01]  /*6a70*/  R2UR UR4, R48 ;  /* 0x00000000300472ca */ /* 0x000fe200000e0000 */
[----:B------:R-:W-:Y:S01]  /*6a80*/  USHF.L.U32 UR8, UR43, 0xd, URZ ;  /* 0x0000000d2b087899 */ /* 0x000fe200080006ff */
[----:B------:R-:W-:Y:S01]  /*6a90*/  R2UR UR5, R73 ;  /* 0x00000000490572ca */ /* 0x000fe200000e0000 */
[----:B------:R-:W-:Y:S01]  /*6aa0*/  BSSY.RECONVERGENT B0, `(.L_x_105) ;  /* 0x000008e000007945 */ /* 0x000fe20003800200 */
[C---:B-1----:R-:W-:Y:S02]  /*6ab0*/  SHF.L.U32 R0, R56.reuse, 0x10, RZ ;  /* 0x0000001038007819 */ /* 0x042fe400000006ff */
[----:B------:R-:W-:Y:S02]  /*6ac0*/  LOP3.LUT R2, R56, 0xffff0000, RZ, 0xc0, !PT ;  /* 0xffff000038027812 */ /* 0x000fe400078ec0ff */
[C---:B------:R-:W-:Y:S02]  /*6ad0*/  SHF.L.U32 R3, R57.reuse, 0x10, RZ ;  /* 0x0000001039037819 */ /* 0x040fe400000006ff */
[----:B------:R-:W-:Y:S02]  /*6ae0*/  LOP3.LUT R48, R57, 0xffff0000, RZ, 0xc0, !PT ;  /* 0xffff000039307812 */ /* 0x000fe400078ec0ff */
[C---:B------:R-:W-:Y:S01]  /*6af0*/  SHF.L.U32 R50, R58.reuse, 0x10, RZ ;  /* 0x000000103a327819 */ /* 0x040fe200000006ff */
[----:B------:R-:W1:Y:S01]  /*6b00*/  LDTM.x32 R4, tmem[UR4+0x20] ;  /* 0x00002004000479ee */ /* 0x000e6200082c0000 */
[----:B------:R-:W-:Y:S01]  /*6b10*/  LOP3.LUT R51, R58, 0xffff0000, RZ, 0xc0, !PT ;  /* 0xffff00003a337812 */ /* 0x000fe200078ec0ff */
[----:B------:R-:W-:Y:S01]  /*6b20*/  NOP ;  /* 0x0000000000007918 */ /* 0x000fe20000000000 */
[C---:B------:R-:W-:Y:S01]  /*6b30*/  SHF.L.U32 R52, R59.reuse, 0x10, RZ ;  /* 0x000000103b347819 */ /* 0x040fe200000006ff */
[----:B------:R-:W-:Y:S01]  /*6b40*/  UIADD3 UR5, UPT, UPT, UR5, 0xc0, URZ ;  /* 0x000000c005057890 */ /* 0x000fe2000fffe0ff */
[----:B------:R-:W-:Y:S02]  /*6b50*/  LOP3.LUT R53, R59, 0xffff0000, RZ, 0xc0, !PT ;  /* 0xffff00003b357812 */ /* 0x000fe400078ec0ff */
[C---:B------:R-:W-:Y:S01]  /*6b60*/  SHF.L.U32 R54, R60.reuse, 0x10, RZ ;  /* 0x000000103c367819 */ /* 0x040fe200000006ff */
[----:B------:R-:W-:Y:S01]  /*6b70*/  UPRMT UR5, UR37, 0x654, UR5 ;  /* 0x0000065425057896 */ /* 0x000fe20008000005 */
[----:B------:R-:W-:Y:S02]  /*6b80*/  LOP3.LUT R55, R60, 0xffff0000, RZ, 0xc0, !PT ;  /* 0xffff00003c377812 */ /* 0x000fe400078ec0ff */
[C---:B------:R-:W-:Y:S02]  /*6b90*/  SHF.L.U32 R56, R61.reuse, 0x10, RZ ;  /* 0x000000103d387819 */ /* 0x040fe400000006ff */
[----:B------:R-:W-:Y:S02]  /*6ba0*/  LOP3.LUT R57, R61, 0xffff0000, RZ, 0xc0, !PT ;  /* 0xffff00003d397812 */ /* 0x000fe400078ec0ff */
[C---:B------:R-:W-:Y:S02]  /*6bb0*/  SHF.L.U32 R58, R62.reuse, 0x10, RZ ;  /* 0x000000103e3a7819 */ /* 0x040fe400000006ff */
[----:B------:R-:W-:Y:S01]  /*6bc0*/  LOP3.LUT R59, R62, 0xffff0000, RZ, 0xc0, !PT ;  /* 0xffff00003e3b7812 */ /* 0x000fe200078ec0ff */
[----:B-1----:R-:W-:Y:S01]  /*6bd0*/  SYNCS.ARRIVE.TRANS64.RED.A1T0 RZ, [UR5], RZ ;  /* 0x000000ffffff79a7 */ /* 0x002fe20008100405 */
[C---:B------:R-:W-:Y:S02]  /*6be0*/  SHF.L.U32 R60, R63.reuse, 0x10, RZ ;  /* 0x000000103f3c7819 */ /* 0x040fe400000006ff */
[----:B------:R-:W-:Y:S02]  /*6bf0*/  LOP3.LUT R61, R63, 0xffff0000, RZ, 0xc0, !PT ;  /* 0xffff00003f3d7812 */ /* 0x000fe400078ec0ff */
[C---:B------:R-:W-:Y:S01]  /*6c00*/  SHF.L.U32 R62, R68.reuse, 0x10, RZ ;  /* 0x00000010443e7819 */ /* 0x040fe200000006ff */
[C---:B------:R-:W-:Y:S01]  /*6c10*/  FMUL R4, R47.reuse, R4 ;  /* 0x000000042f047220 */ /* 0x040fe20000400000 */
[----:B------:R-:W-:Y:S01]  /*6c20*/  LOP3.LUT R63, R68, 0xffff0000, RZ, 0xc0, !PT ;  /* 0xffff0000443f7812 */ /* 0x000fe200078ec0ff */
[----:B------:R-:W-:Y:S01]  /*6c30*/  FMUL R5, R47, R5 ;  /* 0x000000052f057220 */ /* 0x000fe20000400000 */
[----:B---3--:R-:W-:Y:S01]  /*6c40*/  SHF.L.U32 R64, R69, 0x10, RZ ;  /* 0x0000001045407819 */ /* 0x008fe200000006ff */
[----:B------:R-:W-:Y:S01]  /*6c50*/  FMUL R6, R47, R6 ;  /* 0x000000062f067220 */ /* 0x000fe20000400000 */
[----:B------:R-:W-:Y:S01]  /*6c60*/  LOP3.LUT R65, R69, 0xffff0000, RZ, 0xc0, !PT ;  /* 0xffff000045417812 */ /* 0x000fe200078ec0ff */
[----:B------:R-:W-:Y:S01]  /*6c70*/  FMUL R7, R47, R7 ;  /* 0x000000072f077220 */ /* 0x000fe20000400000 */
[----:B------:R-:W-:Y:S01]  /*6c80*/  SHF.L.U32 R66, R70, 0x10, RZ ;  /* 0x0000001046427819 */ /* 0x000fe200000006ff */
[----:B------:R-:W-:Y:S01]  /*6c90*/  FFMA R4, R49, R0, R4 ;  /* 0x0000000031047223 */ /* 0x000fe20000000004 */
[C---:B------:R-:W-:Y:S01]  /*6ca0*/  SHF.L.U32 R74, R78.reuse, 0x10, RZ ;  /* 0x000000104e4a7819 */ /* 0x040fe200000006ff */
[----:B------:R-:W-:Y:S01]  /*6cb0*/  FMUL R8, R47, R8 ;  /* 0x000000082f087220 */ /* 0x000fe20000400000 */
[----:B------:R-:W-:Y:S01]  /*6cc0*/  LOP3.LUT R75, R78, 0xffff0000, RZ, 0xc0, !PT ;  /* 0xffff00004e4b7812 */ /* 0x000fe200078ec0ff */
[C---:B------:R-:W-:Y:S01]  /*6cd0*/  FFMA R5, R49.reuse, R2, R5 ;  /* 0x0000000231057223 */ /* 0x040fe20000000005 */
[----:B------:R-:W-:Y:S01]  /*6ce0*/  LOP3.LUT R67, R70, 0xffff0000, RZ, 0xc0, !PT ;  /* 0xffff000046437812 */ /* 0x000fe200078ec0ff */
[C---:B------:R-:W-:Y:S01]  /*6cf0*/  FFMA R6, R49.reuse, R3, R6 ;  /* 0x0000000331067223 */ /* 0x040fe20000000006 */
[----:B------:R-:W-:Y:S01]  /*6d00*/  FFMA R7, R49, R48, R7 ;  /* 0x0000003031077223 */ /* 0x000fe20000000007 */
[----:B------:R-:W-:Y:S01]  /*6d10*/  IADD3 R78, PT, PT, R99, UR8, RZ ;  /* 0x00000008634e7c10 */ /* 0x000fe2000fffe0ff */
[----:B------:R-:W-:Y:S01]  /*6d20*/  FFMA R8, R49, R50, R8 ;  /* 0x0000003231087223 */ /* 0x000fe20000000008 */
[----:B------:R-:W-:Y:S01]  /*6d30*/  F2FP.BF16.F32.PACK_AB R4, R5, R4 ;  /* 0x000000040504723e */ /* 0x000fe200000010ff */
[----:B------:R-:W-:Y:S01]  /*6d40*/  FMUL R9, R47, R9 ;  /* 0x000000092f097220 */ /* 0x000fe20000400000 */
[----:B------:R-:W-:Y:S01]  /*6d50*/  F2FP.BF16.F32.PACK_AB R5, R7, R6 ;  /* 0x000000060705723e */ /* 0x000fe200000010ff */
[----:B------:R-:W-:Y:S01]  /*6d60*/  FMUL R0, R47, R10 ;  /* 0x0000000a2f007220 */ /* 0x000fe20000400000 */
[-C--:B------:R-:W-:Y:S01]  /*6d70*/  IADD3 R106, PT, PT, R106, R78.reuse, RZ ;  /* 0x0000004e6a6a7210 */ /* 0x080fe20007ffe0ff */
[----:B------:R-:W-:Y:S01]  /*6d80*/  FFMA R9, R49, R51, R9 ;  /* 0x0000003331097223 */ /* 0x000fe20000000009 */
[----:B------:R-:W-:Y:S01]  /*6d90*/  IADD3 R105, PT, PT, R105, R78, RZ ;  /* 0x0000004e69697210 */ /* 0x000fe20007ffe0ff */
[----:B------:R-:W-:Y:S01]  /*6da0*/  FFMA R0, R49, R52, R0 ;  /* 0x0000003431007223 */ /* 0x000fe20000000000 */
[C---:B------:R-:W-:Y:S01]  /*6db0*/  FMUL R2, R47.reuse, R11 ;  /* 0x0000000b2f027220 */ /* 0x040fe20000400000 */
[----:B------:R-:W-:Y:S01]  /*6dc0*/  FMUL R3, R47, R12 ;  /* 0x0000000c2f037220 */ /* 0x000fe20000400000 */
[----:B------:R-:W-:Y:S01]  /*6dd0*/  F2FP.BF16.F32.PACK_AB R6, R9, R8 ;  /* 0x000000080906723e */ /* 0x000fe200000010ff */
[----:B------:R-:W-:Y:S01]  /*6de0*/  FMUL R10, R47, R13 ;  /* 0x0000000d2f0a7220 */ /* 0x000fe20000400000 */
[C---:B------:R-:W-:Y:S01]  /*6df0*/  FFMA R2, R49.reuse, R53, R2 ;  /* 0x0000003531027223 */ /* 0x040fe20000000002 */
[----:B------:R-:W-:Y:S01]  /*6e00*/  FFMA R3, R49, R54, R3 ;  /* 0x0000003631037223 */ /* 0x000fe20000000003 */
[----:B------:R-:W-:Y:S01]  /*6e10*/  FMUL R11, R47, R14 ;  /* 0x0000000e2f0b7220 */ /* 0x000fe20000400000 */
[----:B------:R-:W-:Y:S01]  /*6e20*/  FFMA R10, R49, R55, R10 ;  /* 0x00000037310a7223 */ /* 0x000fe2000000000a */
[C---:B------:R-:W-:Y:S01]  /*6e30*/  FMUL R15, R47.reuse, R15 ;  /* 0x0000000f2f0f7220 */ /* 0x040fe20000400000 */
[C---:B------:R-:W-:Y:S01]  /*6e40*/  FMUL R12, R47.reuse, R16 ;  /* 0x000000102f0c7220 */ /* 0x040fe20000400000 */
[----:B------:R-:W-:Y:S01]  /*6e50*/  FMUL R13, R47, R17 ;  /* 0x000000112f0d7220 */ /* 0x000fe20000400000 */
[----:B------:R-:W-:Y:S01]  /*6e60*/  FFMA R11, R49, R56, R11 ;  /* 0x00000038310b7223 */ /* 0x000fe2000000000b */
[----:B------:R-:W-:Y:S01]  /*6e70*/  FMUL R14, R47, R18 ;  /* 0x000000122f0e7220 */ /* 0x000fe20000400000 */
[----:B------:R-:W-:Y:S01]  /*6e80*/  FFMA R15, R49, R57, R15 ;  /* 0x00000039310f7223 */ /* 0x000fe2000000000f */
[----:B------:R-:W-:Y:S01]  /*6e90*/  FMUL R19, R47, R19 ;  /* 0x000000132f137220 */ /* 0x000fe20000400000 */
[----:B------:R-:W-:Y:S01]  /*6ea0*/  F2FP.BF16.F32.PACK_AB R7, R2, R0 ;  /* 0x000000000207723e */ /* 0x000fe200000010ff */
[----:B------:R-:W-:Y:S01]  /*6eb0*/  FFMA R12, R49, R58, R12 ;  /* 0x0000003a310c7223 */ /* 0x000fe2000000000c */
[----:B------:R-:W-:Y:S01]  /*6ec0*/  FMUL R16, R47, R20 ;  /* 0x000000142f107220 */ /* 0x000fe20000400000 */
[----:B------:R-:W-:Y:S01]  /*6ed0*/  FFMA R13, R49, R59, R13 ;  /* 0x0000003b310d7223 */ /* 0x000fe2000000000d */
[----:B------:R-:W-:Y:S01]  /*6ee0*/  FMUL R17, R47, R21 ;  /* 0x000000152f117220 */ /* 0x000fe20000400000 */
[----:B------:R1:W-:Y:S01]  /*6ef0*/  STS.128 [R99+UR8], R4 ;  /* 0x0000000463007988 */ /* 0x0003e20008000c08 */
[----:B------:R-:W-:Y:S01]  /*6f00*/  SHF.L.U32 R68, R71, 0x10, RZ ;  /* 0x0000001047447819 */ /* 0x000fe200000006ff */
[----:B------:R-:W-:Y:S01]  /*6f10*/  FFMA R14, R49, R60, R14 ;  /* 0x0000003c310e7223 */ /* 0x000fe2000000000e */
[----:B------:R-:W-:Y:S01]  /*6f20*/  LOP3.LUT R69, R71, 0xffff0000, RZ, 0xc0, !PT ;  /* 0xffff000047457812 */ /* 0x000fe200078ec0ff */
[----:B------:R-:W-:Y:S01]  /*6f30*/  FMUL R18, R47, R22 ;  /* 0x000000162f127220 */ /* 0x000fe20000400000 */
[----:B------:R-:W-:Y:S01]  /*6f40*/  SHF.L.U32 R70, R76, 0x10, RZ ;  /* 0x000000104c467819 */ /* 0x000fe200000006ff */
[----:B------:R-:W-:Y:S01]  /*6f50*/  FFMA R19, R49, R61, R19 ;  /* 0x0000003d31137223 */ /* 0x000fe20000000013 */
[----:B------:R-:W-:Y:S01]  /*6f60*/  FMUL R23, R47, R23 ;  /* 0x000000172f177220 */ /* 0x000fe20000400000 */
[----:B------:R-:W-:Y:S01]  /*6f70*/  FFMA R16, R49, R62, R16 ;  /* 0x0000003e31107223 */ /* 0x000fe20000000010 */
[----:B------:R-:W-:Y:S01]  /*6f80*/  FMUL R20, R47, R24 ;  /* 0x000000182f147220 */ /* 0x000fe20000400000 */
[----:B------:R-:W-:Y:S01]  /*6f90*/  FFMA R17, R49, R63, R17 ;  /* 0x0000003f31117223 */ /* 0x000fe20000000011 */
[----:B------:R-:W-:Y:S01]  /*6fa0*/  FMUL R21, R47, R25 ;  /* 0x000000192f157220 */ /* 0x000fe20000400000 */
[----:B------:R-:W-:Y:S01]  /*6fb0*/  FFMA R18, R49, R64, R18 ;  /* 0x0000004031127223 */ /* 0x000fe20000000012 */
[----:B------:R-:W-:Y:S01]  /*6fc0*/  FMUL R22, R47, R26 ;  /* 0x0000001a2f167220 */ /* 0x000fe20000400000 */
[----:B------:R-:W-:Y:S01]  /*6fd0*/  F2FP.BF16.F32.PACK_AB R8, R10, R3 ;  /* 0x000000030a08723e */ /* 0x000fe200000010ff */
[----:B------:R-:W-:Y:S01]  /*6fe0*/  FFMA R23, R49, R65, R23 ;  /* 0x0000004131177223 */ /* 0x000fe20000000017 */
[----:B------:R-:W-:Y:S01]  /*6ff0*/  F2FP.BF16.F32.PACK_AB R9, R15, R11 ;  /* 0x0000000b0f09723e */ /* 0x000fe200000010ff */
[----:B------:R-:W-:Y:S01]  /*7000*/  FMUL R27, R47, R27 ;  /* 0x0000001b2f1b7220 */ /* 0x000fe20000400000 */
[----:B------:R-:W-:Y:S01]  /*7010*/  F2FP.BF16.F32.PACK_AB R10, R13, R12 ;  /* 0x0000000c0d0a723e */ /* 0x000fe200000010ff */
[----:B------:R-:W-:Y:S01]  /*7020*/  FFMA R20, R49, R66, R20 ;  /* 0x0000004231147223 */ /* 0x000fe20000000014 */
[----:B------:R-:W-:Y:S01]  /*7030*/  F2FP.BF16.F32.PACK_AB R11, R19, R14 ;  /* 0x0000000e130b723e */ /* 0x000fe200000010ff */
[----:B------:R-:W-:Y:S01]  /*7040*/  FMUL R24, R47, R28 ;  /* 0x0000001c2f187220 */ /* 0x000fe20000400000 */
[----:B------:R-:W-:Y:S01]  /*7050*/  LOP3.LUT R71, R76, 0xffff0000, RZ, 0xc0, !PT ;  /* 0xffff00004c477812 */ /* 0x000fe200078ec0ff */
[----:B------:R-:W-:Y:S01]  /*7060*/  FFMA R21, R49, R67, R21 ;  /* 0x0000004331157223 */ /* 0x000fe20000000015 */
[----:B------:R-:W-:Y:S01]  /*7070*/  SHF.L.U32 R72, R77, 0x10, RZ ;  /* 0x000000104d487819 */ /* 0x000fe200000006ff */
[----:B------:R1:W-:Y:S01]  /*7080*/  STS.128 [R106+0x10], R8 ;  /* 0x000010086a007388 */ /* 0x0003e20000000c00 */
[----:B------:R-:W-:Y:S01]  /*7090*/  FMUL R25, R47, R29 ;  /* 0x0000001d2f197220 */ /* 0x000fe20000400000 */
[----:B------:R-:W-:Y:S01]  /*70a0*/  FFMA R22, R49, R68, R22 ;  /* 0x0000004431167223 */ /* 0x000fe20000000016 */
[----:B------:R-:W-:Y:S01]  /*70b0*/  LOP3.LUT R73, R77, 0xffff0000, RZ, 0xc0, !PT ;  /* 0xffff00004d497812 */ /* 0x000fe200078ec0ff */
[----:B------:R-:W-:Y:S01]  /*70c0*/  FMUL R26, R47, R30 ;  /* 0x0000001e2f1a7220 */ /* 0x000fe20000400000 */
[----:B------:R-:W-:Y:S01]  /*70d0*/  FFMA R27, R49, R69, R27 ;  /* 0x00000045311b7223 */ /* 0x000fe2000000001b */
[----:B------:R-:W-:Y:S01]  /*70e0*/  FMUL R31, R47, R31 ;  /* 0x0000001f2f1f7220 */ /* 0x000fe20000400000 */
[----:B------:R-:W-:Y:S01]  /*70f0*/  FFMA R24, R49, R70, R24 ;  /* 0x0000004631187223 */ /* 0x000fe20000000018 */
[----:B------:R-:W-:Y:S01]  /*7100*/  FMUL R28, R47, R32 ;  /* 0x000000202f1c7220 */ /* 0x000fe20000400000 */
[----:B------:R-:W-:Y:S01]  /*7110*/  FFMA R25, R49, R71, R25 ;  /* 0x0000004731197223 */ /* 0x000fe20000000019 */
[----:B------:R-:W-:Y:S01]  /*7120*/  SHF.L.U32 R76, R79, 0x10, RZ ;  /* 0x000000104f4c7819 */ /* 0x000fe200000006ff */
[----:B------:R-:W-:Y:S01]  /*7130*/  FMUL R29, R47, R33 ;  /* 0x000000212f1d7220 */ /* 0x000fe20000400000 */
[----:B------:R-:W-:Y:S01]  /*7140*/  F2FP.BF16.F32.PACK_AB R16, R17, R16 ;  /* 0x000000101110723e */ /* 0x000fe200000010ff */
[----:B------:R-:W-:Y:S01]  /*7150*/  FFMA R26, R49, R72, R26 ;  /* 0x00000048311a7223 */ /* 0x000fe2000000001a */
[----:B------:R-:W-:Y:S01]  /*7160*/  LOP3.LUT R77, R79, 0xffff0000, RZ, 0xc0, !PT ;  /* 0xffff00004f4d7812 */ /* 0x000fe200078ec0ff */
[----:B------:R-:W-:Y:S01]  /*7170*/  FMUL R30, R47, R34 ;  /* 0x000000222f1e7220 */ /* 0x000fe20000400000 */
[----:B------:R-:W-:Y:S01]  /*7180*/  F2FP.BF16.F32.PACK_AB R17, R23, R18 ;  /* 0x000000121711723e */ /* 0x000fe200000010ff */
[----:B------:R-:W-:Y:S01]  /*7190*/  FFMA R31, R49, R73, R31 ;  /* 0x00000049311f7223 */ /* 0x000fe2000000001f */
[----:B------:R-:W-:Y:S01]  /*71a0*/  FMUL R35, R47, R35 ;  /* 0x000000232f237220 */ /* 0x000fe20000400000 */
[----:B------:R-:W-:Y:S01]  /*71b0*/  F2FP.BF16.F32.PACK_AB R18, R21, R20 ;  /* 0x000000141512723e */ /* 0x000fe200000010ff */
[----:B------:R-:W-:Y:S01]  /*71c0*/  FFMA R28, R49, R74, R28 ;  /* 0x0000004a311c7223 */ /* 0x000fe2000000001c */
[----:B------:R-:W-:Y:S01]  /*71d0*/  F2FP.BF16.F32.PACK_AB R19, R27, R22 ;  /* 0x000000161b13723e */ /* 0x000fe200000010ff */
[C---:B------:R-:W-:Y:S01]  /*71e0*/  FFMA R29, R49.reuse, R75, R29 ;  /* 0x0000004b311d7223 */ /* 0x040fe2000000001d */
[C---:B------:R-:W-:Y:S01]  /*71f0*/  FFMA R30, R49.reuse, R76, R30 ;  /* 0x0000004c311e7223 */ /* 0x040fe2000000001e */
[----:B------:R-:W-:Y:S01]  /*7200*/  FFMA R35, R49, R77, R35 ;  /* 0x0000004d31237223 */ /* 0x000fe20000000023 */
[----:B------:R-:W-:Y:S01]  /*7210*/  F2FP.BF16.F32.PACK_AB R24, R25, R24 ;  /* 0x000000181918723e */ /* 0x000fe200000010ff */
[----:B------:R1:W-:Y:S01]  /*7220*/  STS.128 [R105+0x20], R16 ;  /* 0x0000201069007388 */ /* 0x0003e20000000c00 */
[----:B------:R-:W-:Y:S02]  /*7230*/  F2FP.BF16.F32.PACK_AB R25, R31, R26 ;  /* 0x0000001a1f19723e */ /* 0x000fe400000010ff */
[----:B------:R-:W-:Y:S02]  /*7240*/  F2FP.BF16.F32.PACK_AB R26, R29, R28 ;  /* 0x0000001c1d1a723e */ /* 0x000fe400000010ff */
[----:B------:R-:W-:Y:S02]  /*7250*/  F2FP.BF16.F32.PACK_AB R27, R35, R30 ;  /* 0x0000001e231b723e */ /* 0x000fe400000010ff */
[----:B------:R-:W-:Y:S05]  /*7260*/  IADD3 R0, PT, PT, R98, R106, RZ ;  /* 0x0000006a62007210 */ /* 0x000fea0007ffe0ff */
        /* <DEDUP_REMOVED lines=9> */
[----:B------:R-:W-:Y:S02]  /*7300*/  UIADD3 UR10, UP0, UPT, UR54, 0x680, URZ ;  /* 0x00000680360a7890 */ /* 0x000fe4000ff1e0ff */
[----:B------:R-:W-:Y:S02]  /*7310*/  UIADD3 UR5, UPT, UPT, UR41, 0x20, URZ ;  /* 0x0000002029057890 */ /* 0x000fe4000fffe0ff */
[----:B------:R-:W-:Y:S02]  /*7320*/  UIADD3 UR4, UPT, UPT, UR48, 0x200, UR8 ;  /* 0x0000020030047890 */ /* 0x000fe4000fffe008 */
[----:B------:R-:W-:Y:S01]  /*7330*/  UIADD3.X UR11, UPT, UPT, URZ, UR55, URZ, UP0, !UPT ;  /* 0x00000037ff0b7290 */ /* 0x000fe200087fe4ff */
[----:B------:R-:W-:Y:S01]  /*7340*/  UMOV UR6, UR42 ;  /* 0x0000002a00067c82 */ /* 0x000fe20008000000 */
[----:B------:R-:W-:Y:S07]  /*7350*/  UMOV UR7, UR36 ;  /* 0x0000002400077c82 */ /* 0x000fee0008000000 */
[----:B------:R2:W-:Y:S02]  /*7360*/  UTMASTG.3D [UR4], [UR10] ;  /* 0x000000040a0073b5 */ /* 0x0005e40008010000 */
[----:B--2---:R0:W-:Y:S02]  /*7370*/  UTMACMDFLUSH ;  /* 0x00000000000079b7 */ /* 0x0041e40000000000 */
.L_x_106:
[----:B------:R-:W-:Y:S05]  /*7380*/  BSYNC.RECONVERGENT B0 ;  /* 0x0000000000007941 */ /* 0x000fea0003800200 */
.L_x_105:
[----:B------:R-:W-:Y:S01]  /*7390*/  UIADD3 UR43, UPT, UPT, UR43, 0x1, URZ ;  /* 0x000000012b2b7890 */ /* 0x000fe2000fffe0ff */
[----:B------:R-:W-:Y:S03]  /*73a0*/  BSSY.RECONVERGENT B0, `(.L_x_107) ;  /* 0x0000008000007945 */ /* 0x000fe60003800200 */
[----:B------:R-:W-:Y:S04]  /*73b0*/  UISETP.NE.AND UP0, UPT, UR43, 0x3, UPT ;  /* 0x000000032b00788c */ /* 0x000fe8000bf05270 */
[----:B------:R-:W-:Y:S02]  /*73c0*/  UISETP.EQ.XOR UP1, UPT, UR40, 0x3, !UP0 ;  /* 0x000000032800788c */ /* 0x000fe4000c722a70 */
[----:B------:R-:W-:Y:S02]  /*73d0*/  USEL UR56, UR43, URZ, UP0 ;  /* 0x000000ff2b387287 */ /* 0x000fe40008000000 */
[----:B------:R-:W-:Y:S04]  /*73e0*/  USEL UR4, URZ, 0x1, !UP1 ;  /* 0x00000001ff047887 */ /* 0x000fe8000c800000 */
[----:B------:R-:W-:Y:S01]  /*73f0*/  ULOP3.LUT UR51, UR51, UR4, URZ, 0x3c, !UPT ;  /* 0x0000000433337292 */ /* 0x000fe2000f8e3cff */
[----:B------:R-:W-:Y:S11]  /*7400*/  @P0 BRA `(.L_x_108) ;  /* 0x0000000000040947 */ /* 0x000ff60003800000 */
[----:B------:R-:W-:Y:S04]  /*7410*/  DEPBAR.LE SB0, 0x1 ;  /* 0x000080400000791a */ /* 0x000fe80000000000 */
.L_x_108:
[----:B------:R-:W-:Y:S05]  /*7420*/  BSYNC.RECONVERGENT B0 ;  /* 0x0000000000007941 */ /* 0x000fea0003800200 */
.L_x_107:
[----:B------:R-:W-:Y:S01]  /*7430*/  BAR.SYNC.DEFER_BLOCKING 0x1, 0x80 ;  /* 0x0042000000007b1d */ /* 0x000fe20000010000 */
[----:B------:R-:W-:Y:S01]  /*7440*/  UISETP.NE.AND UP0, UPT, UR50, -0x2, UPT ;  /* 0xfffffffe3200788c */ /* 0x000fe2000bf05270 */
[----:B------:R-:W-:Y:S08]  /*7450*/  IADD3 R45, PT, PT, R45, 0x1, RZ ;  /* 0x000000012d2d7810 */ /* 0x000ff00007ffe0ff */
[----:B------:R-:W-:Y:S05]  /*7460*/  BRA.U !UP0, `(.L_x_109) ;  /* 0x0000000108287547 */ /* 0x000fea000b800000 */
[----:B------:R-:W-:Y:S01]  /*7470*/  ISETP.NE.AND P0, PT, R104, RZ, PT ;  /* 0x000000ff6800720c */ /* 0x000fe20003f05270 */
[----:B------:R-:W-:Y:S01]  /*7480*/  IMAD.U32 R2, RZ, RZ, UR49 ;  /* 0x00000031ff027e24 */ /* 0x000fe2000f8e00ff */
[----:B------:R-:W-:Y:S01]  /*7490*/  UIADD3 UR49, UPT, UPT, UR49, 0x1, URZ ;  /* 0x0000000131317890 */ /* 0x000fe2000fffe0ff */
[----:B-1----:R-:W-:Y:S03]  /*74a0*/  IMAD.U32 R0, RZ, RZ, UR37 ;  /* 0x00000025ff007e24 */ /* 0x002fe6000f8e00ff */
[----:B------:R-:W-:Y:S04]  /*74b0*/  UISETP.NE.AND UP0, UPT, UR49, 0x3, UPT ;  /* 0x000000033100788c */ /* 0x000fe8000bf05270 */
[----:B------:R-:W-:Y:S03]  /*74c0*/  USEL UR49, UR49, URZ, UP0 ;  /* 0x000000ff31317287 */ /* 0x000fe60008000000 */
[----:B------:R-:W-:Y:S05]  /*74d0*/  @P0 LEA R2, R2, UR48, 0x3 ;  /* 0x0000003002020c11 */ /* 0x000fea000f8e18ff */
[----:B------:R-:W-:Y:S05]  /*74e0*/  @P0 VIADD R2, R2, 0x58 ;  /* 0x0000005802020836 */ /* 0x000fea0000000000 */
[----:B------:R-:W-:Y:S04]  /*74f0*/  @P0 PRMT R0, R0, 0x654, R2 ;  /* 0x0000065400000816 */ /* 0x000fe80000000002 */
[----:B------:R2:W-:Y:S03]  /*7500*/  @P0 SYNCS.ARRIVE.TRANS64.RED.A1T0 RZ, [R0+URZ], RZ ;  /* 0x000000ff00ff09a7 */ /* 0x0005e600081004ff */
.L_x_109:
[----:B------:R-:W-:Y:S01]  /*7510*/  ISETP.NE.AND P2, PT, R101, RZ, PT ;  /* 0x000000ff6500720c */ /* 0x000fe20003f45270 */
[----:B------:R-:W-:Y:S01]  /*7520*/  UIADD3 UR50, UPT, UPT, UR50, 0x2, URZ ;  /* 0x0000000232327890 */ /* 0x000fe2000fffe0ff */
[----:B------:R-:W-:Y:S01]  /*7530*/  ISETP.NE.AND P0, PT, R103, 0x2, PT ;  /* 0x000000026700780c */ /* 0x000fe20003f05270 */
[----:B------:R-:W-:Y:S01]  /*7540*/  IMAD.IADD R14, R43, 0x1, R86 ;  /* 0x000000012b0e7824 */ /* 0x000fe200078e0256 */
[----:B------:R-:W-:Y:S01]  /*7550*/  ISETP.NE.AND P1, PT, R45, 0x4, PT ;  /* 0x000000042d00780c */ /* 0x000fe20003f25270 */
[----:B------:R-:W-:Y:S01]  /*7560*/  IMAD.IADD R15, R44, 0x1, R87 ;  /* 0x000000012c0f7824 */ /* 0x000fe200078e0257 */
[----:B------:R-:W-:Y:S02]  /*7570*/  SEL R2, RZ, 0x1, P0 ;  /* 0x00000001ff027807 */ /* 0x000fe40000000000 */
[----:B-12---:R-:W-:Y:S02]  /*7580*/  SEL R0, RZ, 0x1, P1 ;  /* 0x00000001ff007807 */ /* 0x006fe40000800000 */
[----:B------:R-:W-:Y:S02]  /*7590*/  LOP3.LUT R96, R96, R2, RZ, 0x3c, !PT ;  /* 0x0000000260607212 */ /* 0x000fe400078e3cff */
[----:B------:R-:W-:Y:S02]  /*75a0*/  LOP3.LUT R97, R97, R0, RZ, 0x3c, !PT ;  /* 0x0000000061617212 */ /* 0x000fe400078e3cff */
[----:B------:R-:W-:Y:S02]  /*75b0*/  @P2 R2UR UR36, R95 ;  /* 0x000000005f2422ca */ /* 0x000fe400000e0000 */
[----:B------:R-:W-:Y:S02]  /*75c0*/  SEL R103, R103, RZ, P0 ;  /* 0x000000ff67677207 */ /* 0x000fe40000000000 */
[----:B------:R-:W-:Y:S01]  /*75d0*/  SEL R45, R45, RZ, P1 ;  /* 0x000000ff2d2d7207 */ /* 0x000fe20000800000 */
[----:B------:R-:W-:Y:S10]  /*75e0*/  @P2 BRA `(.L_x_110) ;  /* 0xffffffd800042947 */ /* 0x000ff4000383ffff */
[----:B------:R-:W-:-:S09]  /*75f0*/  UISETP.NE.AND UP0, UPT, UR53, URZ, UPT ;  /* 0x000000ff3500728c */ /* 0x000fd2000bf05270 */
[----:B------:R-:W-:Y:S05]  /*7600*/  BRA.U !UP0, `(.L_x_111) ;  /* 0x0000000108487547 */ /* 0x000fea000b800000 */
[----:B------:R-:W1:Y:S02]  /*7610*/  LDCU.64 UR4, c[0x0][0x890] ;  /* 0x00011200ff0477ac */ /* 0x000e640008000a00 */
[----:B-1----:R-:W-:-:S04]  /*7620*/  UISETP.NE.U32.AND UP0, UPT, UR4, URZ, UPT ;  /* 0x000000ff0400728c */ /* 0x002fc8000bf05070 */
[----:B------:R-:W-:-:S09]  /*7630*/  UISETP.NE.AND.EX UP0, UPT, UR5, URZ, UPT, UP0 ;  /* 0x000000ff0500728c */ /* 0x000fd2000bf05300 */
[----:B------:R-:W-:Y:S05]  /*7640*/  BRA.U UP0, `(.L_x_112) ;  /* 0x00000001000c7547 */ /* 0x000fea000b800000 */
[----:B------:R-:W-:-:S13]  /*7650*/  FSETP.NEU.AND P0, PT, R49, RZ, PT ;  /* 0x000000ff3100720b */ /* 0x000fda0003f0d000 */
[----:B------:R-:W-:Y:S05]  /*7660*/  @!P0 EXIT ;  /* 0x000000000000894d */ /* 0x000fea0003800000 */
[----:B------:R-:W-:Y:S05]  /*7670*/  BRA `(.L_x_111) ;  /* 0x00000000002c7947 */ /* 0x000fea0003800000 */
.L_x_112:
[----:B------:R-:W-:Y:S01]  /*7680*/  ISETP.NE.AND P0, PT, R102, RZ, PT ;  /* 0x000000ff6600720c */ /* 0x000fe20003f05270 */
[----:B------:R-:W-:-:S12]  /*7690*/  BSSY.RECONVERGENT B0, `(.L_x_111) ;  /* 0x0000009000007945 */ /* 0x000fd80003800200 */
[----:B------:R-:W-:Y:S05]  /*76a0*/  @P0 BRA `(.L_x_113) ;  /* 0x0000000000140947 */ /* 0x000fea0003800000 */
[----:B------:R-:W1:Y:S02]  /*76b0*/  LDCU.64 UR4, c[0x0][0x888] ;  /* 0x00011100ff0477ac */ /* 0x000e640008000a00 */
[----:B-1----:R-:W-:-:S04]  /*76c0*/  ISETP.NE.U32.AND P0, PT, RZ, UR4, PT ;  /* 0x00000004ff007c0c */ /* 0x002fc8000bf05070 */
[----:B------:R-:W-:-:S13]  /*76d0*/  ISETP.NE.AND.EX P0, PT, RZ, UR5, PT, P0 ;  /* 0x00000005ff007c0c */ /* 0x000fda000bf05300 */
[----:B------:R-:W-:Y:S05]  /*76e0*/  @!P0 EXIT ;  /* 0x000000000000894d */ /* 0x000fea0003800000 */
[----:B------:R-:W-:Y:S05]  /*76f0*/  BRA `(.L_x_114) ;  /* 0x0000000000087947 */ /* 0x000fea0003800000 */
.L_x_113:
[----:B------:R-:W-:-:S13]  /*7700*/  FSETP.NEU.AND P0, PT, R49, RZ, PT ;  /* 0x000000ff3100720b */ /* 0x000fda0003f0d000 */
[----:B------:R-:W-:Y:S05]  /*7710*/  @!P0 EXIT ;  /* 0x000000000000894d */ /* 0x000fea0003800000 */
.L_x_114:
[----:B------:R-:W-:Y:S05]  /*7720*/  BSYNC.RECONVERGENT B0 ;  /* 0x0000000000007941 */ /* 0x000fea0003800200 */
.L_x_111:
[----:B------:R-:W-:Y:S01]  /*7730*/  ULEA UR4, UR49, UR48, 0x3 ;  /* 0x0000003031047291 */ /* 0x000fe2000f8e18ff */
[----:B------:R-:W-:-:S04]  /*7740*/  DEPBAR.LE SB0, 0x0 ;  /* 0x000080000000791a */ /* 0x000fc80000000000 */
[----:B------:R-:W-:-:S04]  /*7750*/  UIADD3 UR4, UPT, UPT, UR4, 0x58, URZ ;  /* 0x0000005804047890 */ /* 0x000fc8000fffe0ff */
[----:B------:R-:W-:-:S09]  /*7760*/  UPRMT UR4, UR37, 0x654, UR4 ;  /* 0x0000065425047896 */ /* 0x000fd20008000004 */
[----:B------:R-:W-:Y:S01]  /*7770*/  SYNCS.ARRIVE.TRANS64.RED.A1T0 RZ, [UR4], RZ ;  /* 0x000000ffffff79a7 */ /* 0x000fe20008100404 */
[----:B------:R-:W-:Y:S05]  /*7780*/  EXIT ;  /* 0x000000000000794d */ /* 0x000fea0003800000 */
.L_x_19:
[----:B--2---:R2:W1:Y:S02]  /*7790*/  SYNCS.PHASECHK.TRANS64.TRYWAIT P0, [R2+URZ+0xf0], R3 ;  /* 0x0000f003020075a7 */ /* 0x00446400080011ff */
[----:B-1----:R-:W-:Y:S05]  /*77a0*/  @!P0 NANOSLEEP.SYNCS 0x989680 ;  /* 0x009896800000895d */ /* 0x002fea0003900000 */
[----:B------:R-:W1:Y:S02]  /*77b0*/  @!P0 SYNCS.PHASECHK.TRANS64 P0, [R2+URZ+0xf0], R3 ;  /* 0x0000f003020085a7 */ /* 0x000e6400080010ff */
[----:B-1----:R-:W-:Y:S05]  /*77c0*/  @!P0 BRA `(.L_x_19) ;  /* 0xfffffffc00f08947 */ /* 0x002fea000383ffff */
[----:B------:R-:W-:Y:S05]  /*77d0*/  BRA `(.L_x_115) ;  /* 0xffffff9c00787947 */ /* 0x000fea000383ffff */
.L_x_22:
[----:B-1----:R-:W-:-:S07]  /*77e0*/  MOV R2, UR33 ;  /* 0x0000002100027c02 */ /* 0x002fce0008000f00 */
.L_x_116:
[----:B-1----:R1:W2:Y:S02]  /*77f0*/  SYNCS.PHASECHK.TRANS64.TRYWAIT P0, [R2+URZ+0x20], R4 ;  /* 0x00002004020075a7 */ /* 0x0022a400080011ff */
[----:B--2---:R-:W-:Y:S05]  /*7800*/  @!P0 NANOSLEEP.SYNCS 0x989680 ;  /* 0x009896800000895d */ /* 0x004fea0003900000 */
[----:B------:R-:W2:Y:S02]  /*7810*/  @!P0 SYNCS.PHASECHK.TRANS64 P0, [R2+URZ+0x20], R4 ;  /* 0x00002004020085a7 */ /* 0x000ea400080010ff */
[----:B--2---:R-:W-:Y:S05]  /*7820*/  @!P0 BRA `(.L_x_116) ;  /* 0xfffffffc00f08947 */ /* 0x004fea000383ffff */
[----:B------:R-:W-:Y:S05]  /*7830*/  BRA `(.L_x_21) ;  /* 0xffffff9c00c87947 */ /* 0x000fea000383ffff */
.L_x_28:
[----:B-1----:R-:W-:-:S07]  /*7840*/  MOV R2, UR33 ;  /* 0x0000002100027c02 */ /* 0x002fce0008000f00 */
.L_x_117:
[----:B-1----:R1:W2:Y:S02]  /*7850*/  SYNCS.PHASECHK.TRANS64.TRYWAIT P0, [R2+URZ+0x20], R4 ;  /* 0x00002004020075a7 */ /* 0x0022a400080011ff */
[----:B--2---:R-:W-:Y:S05]  /*7860*/  @!P0 NANOSLEEP.SYNCS 0x989680 ;  /* 0x009896800000895d */ /* 0x004fea0003900000 */
[----:B------:R-:W2:Y:S02]  /*7870*/  @!P0 SYNCS.PHASECHK.TRANS64 P0, [R2+URZ+0x20], R4 ;  /* 0x00002004020085a7 */ /* 0x000ea400080010ff */
[----:B--2---:R-:W-:Y:S05]  /*7880*/  @!P0 BRA `(.L_x_117) ;  /* 0xfffffffc00f08947 */ /* 0x004fea000383ffff */
[----:B------:R-:W-:Y:S05]  /*7890*/  BRA `(.L_x_27) ;  /* 0xffffffa000a07947 */ /* 0x000fea000383ffff */
.L_x_32:
[----:B-1----:R1:W2:Y:S02]  /*78a0*/  SYNCS.PHASECHK.TRANS64.TRYWAIT P0, [R2+URZ+0x80], R3 ;  /* 0x00008003020075a7 */ /* 0x0022a400080011ff */
[----:B--2---:R-:W-:Y:S05]  /*78b0*/  @!P0 NANOSLEEP.SYNCS 0x989680 ;  /* 0x009896800000895d */ /* 0x004fea0003900000 */
[----:B------:R-:W2:Y:S02]  /*78c0*/  @!P0 SYNCS.PHASECHK.TRANS64 P0, [R2+URZ+0x80], R3 ;  /* 0x00008003020085a7 */ /* 0x000ea400080010ff */
[----:B--2---:R-:W-:Y:S05]  /*78d0*/  @!P0 BRA `(.L_x_32) ;  /* 0xfffffffc00f08947 */ /* 0x004fea000383ffff */
[----:B------:R-:W-:Y:S05]  /*78e0*/  BRA `(.L_x_118) ;  /* 0xffffffa400587947 */ /* 0x000fea000383ffff */
.L_x_36:
[----:B----4-:R-:W-:-:S07]  /*78f0*/  MOV R0, UR5 ;  /* 0x0000000500007c02 */ /* 0x010fce0008000f00 */
.L_x_119:
[----:B-1----:R1:W2:Y:S02]  /*7900*/  SYNCS.PHASECHK.TRANS64.TRYWAIT P0, [R0+URZ], R2 ;  /* 0x00000002000075a7 */ /* 0x0022a400080011ff */
[----:B--2---:R-:W-:Y:S05]  /*7910*/  @!P0 NANOSLEEP.SYNCS 0x989680 ;  /* 0x009896800000895d */ /* 0x004fea0003900000 */
[----:B------:R-:W2:Y:S02]  /*7920*/  @!P0 SYNCS.PHASECHK.TRANS64 P0, [R0+URZ], R2 ;  /* 0x00000002000085a7 */ /* 0x000ea400080010ff */
[----:B--2---:R-:W-:Y:S05]  /*7930*/  @!P0 BRA `(.L_x_119) ;  /* 0xfffffffc00f08947 */ /* 0x004fea000383ffff */
[----:B------:R-:W-:Y:S05]  /*7940*/  BRA `(.L_x_120) ;  /* 0xffffffa800c87947 */ /* 0x000fea000383ffff */
.L_x_37:
[----:B----4-:R-:W-:-:S07]  /*7950*/  MOV R0, UR5 ;  /* 0x0000000500007c02 */ /* 0x010fce0008000f00 */
.L_x_121:
[----:B-1----:R1:W2:Y:S02]  /*7960*/  SYNCS.PHASECHK.TRANS64.TRYWAIT P0, [R0+URZ], R3 ;  /* 0x00000003000075a7 */ /* 0x0022a400080011ff */
[----:B--2---:R-:W-:Y:S05]  /*7970*/  @!P0 NANOSLEEP.SYNCS 0x989680 ;  /* 0x009896800000895d */ /* 0x004fea0003900000 */
[----:B------:R-:W2:Y:S02]  /*7980*/  @!P0 SYNCS.PHASECHK.TRANS64 P0, [R0+URZ], R3 ;  /* 0x00000003000085a7 */ /* 0x000ea400080010ff */
[----:B--2---:R-:W-:Y:S05]  /*7990*/  @!P0 BRA `(.L_x_121) ;  /* 0xfffffffc00f08947 */ /* 0x004fea000383ffff */
[----:B------:R-:W-:Y:S05]  /*79a0*/  BRA `(.L_x_122) ;  /* 0xffffffa800d47947 */ /* 0x000fea000383ffff */
.L_x_38:
[----:B----4-:R-:W-:-:S07]  /*79b0*/  MOV R0, UR5 ;  /* 0x0000000500007c02 */ /* 0x010fce0008000f00 */
.L_x_123:
[----:B-1----:R1:W2:Y:S02]  /*79c0*/  SYNCS.PHASECHK.TRANS64.TRYWAIT P0, [R0+URZ], R3 ;  /* 0x00000003000075a7 */ /* 0x0022a400080011ff */
[----:B--2---:R-:W-:Y:S05]  /*79d0*/  @!P0 NANOSLEEP.SYNCS 0x989680 ;  /* 0x009896800000895d */ /* 0x004fea0003900000 */
[----:B------:R-:W2:Y:S02]  /*79e0*/  @!P0 SYNCS.PHASECHK.TRANS64 P0, [R0+URZ], R3 ;  /* 0x00000003000085a7 */ /* 0x000ea400080010ff */
[----:B--2---:R-:W-:Y:S05]  /*79f0*/  @!P0 BRA `(.L_x_123) ;  /* 0xfffffffc00f08947 */ /* 0x004fea000383ffff */
[----:B------:R-:W-:Y:S05]  /*7a00*/  BRA `(.L_x_124) ;  /* 0xffffffa800e07947 */ /* 0x000fea000383ffff */
.L_x_41:
[----:B-1----:R1:W2:Y:S02]  /*7a10*/  SYNCS.PHASECHK.TRANS64.TRYWAIT P0, [R0+URZ+0xe0], R4 ;  /* 0x0000e004000075a7 */ /* 0x0022a400080011ff */
[----:B--2---:R-:W-:Y:S05]  /*7a20*/  @!P0 NANOSLEEP.SYNCS 0x989680 ;  /* 0x009896800000895d */ /* 0x004fea0003900000 */
[----:B------:R-:W2:Y:S02]  /*7a30*/  @!P0 SYNCS.PHASECHK.TRANS64 P0, [R0+URZ+0xe0], R4 ;  /* 0x0000e004000085a7 */ /* 0x000ea400080010ff */
[----:B--2---:R-:W-:Y:S05]  /*7a40*/  @!P0 BRA `(.L_x_41) ;  /* 0xfffffffc00f08947 */ /* 0x004fea000383ffff */
[----:B------:R-:W-:Y:S05]  /*7a50*/  BRA `(.L_x_125) ;  /* 0xffffffac003c7947 */ /* 0x000fea000383ffff */
.L_x_42:
[----:B------:R-:W-:-:S07]  /*7a60*/  MOV R0, UR5 ;  /* 0x0000000500007c02 */ /* 0x000fce0008000f00 */
.L_x_126:
[----:B-1----:R1:W2:Y:S02]  /*7a70*/  SYNCS.PHASECHK.TRANS64.TRYWAIT P0, [R0+URZ+0x90], R5 ;  /* 0x00009005000075a7 */ /* 0x0022a400080011ff */
[----:B--2---:R-:W-:Y:S05]  /*7a80*/  @!P0 NANOSLEEP.SYNCS 0x989680 ;  /* 0x009896800000895d */ /* 0x004fea0003900000 */
[----:B------:R-:W2:Y:S02]  /*7a90*/  @!P0 SYNCS.PHASECHK.TRANS64 P0, [R0+URZ+0x90], R5 ;  /* 0x00009005000085a7 */ /* 0x000ea400080010ff */
[----:B--2---:R-:W-:Y:S05]  /*7aa0*/  @!P0 BRA `(.L_x_126) ;  /* 0xfffffffc00f08947 */ /* 0x004fea000383ffff */
[----:B------:R-:W-:Y:S05]  /*7ab0*/  BRA `(.L_x_127) ;  /* 0xffffffac004c7947 */ /* 0x000fea000383ffff */
.L_x_43:
[----:B-1----:R1:W2:Y:S02]  /*7ac0*/  SYNCS.PHASECHK.TRANS64.TRYWAIT P1, [R0+URZ+0x80], R4 ;  /* 0x00008004000075a7 */ /* 0x0022a400080211ff */
[----:B--2---:R-:W-:Y:S05]  /*7ad0*/  @!P1 NANOSLEEP.SYNCS 0x989680 ;  /* 0x009896800000995d */ /* 0x004fea0003900000 */
[----:B------:R-:W2:Y:S02]  /*7ae0*/  @!P1 SYNCS.PHASECHK.TRANS64 P1, [R0+URZ+0x80], R4 ;  /* 0x00008004000095a7 */ /* 0x000ea400080210ff */
[----:B--2---:R-:W-:Y:S05]  /*7af0*/  @!P1 BRA `(.L_x_43) ;  /* 0xfffffffc00f09947 */ /* 0x004fea000383ffff */
[----:B------:R-:W-:Y:S05]  /*7b00*/  BRA `(.L_x_128) ;  /* 0xffffffac007c7947 */ /* 0x000fea000383ffff */
.L_x_46:
[----:B------:R-:W-:-:S07]  /*7b10*/  MOV R0, UR5 ;  /* 0x0000000500007c02 */ /* 0x000fce0008000f00 */
.L_x_129:
[----:B-1----:R1:W2:Y:S02]  /*7b20*/  SYNCS.PHASECHK.TRANS64.TRYWAIT P0, [R0+URZ+0x90], R2 ;  /* 0x00009002000075a7 */ /* 0x0022a400080011ff */
[----:B--2---:R-:W-:Y:S05]  /*7b30*/  @!P0 NANOSLEEP.SYNCS 0x989680 ;  /* 0x009896800000895d */ /* 0x004fea0003900000 */
[----:B------:R-:W2:Y:S02]  /*7b40*/  @!P0 SYNCS.PHASECHK.TRANS64 P0, [R0+URZ+0x90], R2 ;  /* 0x00009002000085a7 */ /* 0x000ea400080010ff */
[----:B--2---:R-:W-:Y:S05]  /*7b50*/  @!P0 BRA `(.L_x_129) ;  /* 0xfffffffc00f08947 */ /* 0x004fea000383ffff */
[----:B------:R-:W-:Y:S05]  /*7b60*/  BRA `(.L_x_45) ;  /* 0xffffffac00d07947 */ /* 0x000fea000383ffff */
.L_x_53:
[----:B-1----:R1:W2:Y:S02]  /*7b70*/  SYNCS.PHASECHK.TRANS64.TRYWAIT P1, [R0+URZ+0x80], R2 ;  /* 0x00008002000075a7 */ /* 0x0022a400080211ff */
[----:B--2---:R-:W-:Y:S05]  /*7b80*/  @!P1 NANOSLEEP.SYNCS 0x989680 ;  /* 0x009896800000995d */ /* 0x004fea0003900000 */
[----:B------:R-:W2:Y:S02]  /*7b90*/  @!P1 SYNCS.PHASECHK.TRANS64 P1, [R0+URZ+0x80], R2 ;  /* 0x00008002000095a7 */ /* 0x000ea400080210ff */
[----:B--2---:R-:W-:Y:S05]  /*7ba0*/  @!P1 BRA `(.L_x_53) ;  /* 0xfffffffc00f09947 */ /* 0x004fea000383ffff */
[----:B------:R-:W-:Y:S05]  /*7bb0*/  BRA `(.L_x_130) ;  /* 0xffffffb400607947 */ /* 0x000fea000383ffff */
.L_x_54:
[----:B------:R-:W-:-:S07]  /*7bc0*/  MOV R2, UR6 ;  /* 0x0000000600027c02 */ /* 0x000fce0008000f00 */
.L_x_131:
[----:B-1----:R1:W2:Y:S02]  /*7bd0*/  SYNCS.PHASECHK.TRANS64.TRYWAIT P0, [R2+URZ+0xc0], R0 ;  /* 0x0000c000020075a7 */ /* 0x0022a400080011ff */
[----:B--2---:R-:W-:Y:S05]  /*7be0*/  @!P0 NANOSLEEP.SYNCS 0x989680 ;  /* 0x009896800000895d */ /* 0x004fea0003900000 */
[----:B------:R-:W2:Y:S02]  /*7bf0*/  @!P0 SYNCS.PHASECHK.TRANS64 P0, [R2+URZ+0xc0], R0 ;  /* 0x0000c000020085a7 */ /* 0x000ea400080010ff */
[----:B--2---:R-:W-:Y:S05]  /*7c00*/  @!P0 BRA `(.L_x_131) ;  /* 0xfffffffc00f08947 */ /* 0x004fea000383ffff */
[----:B------:R-:W-:Y:S05]  /*7c10*/  BRA `(.L_x_132) ;  /* 0xffffffb400987947 */ /* 0x000fea000383ffff */
.L_x_57:
[----:B------:R-:W-:Y:S07]  /*7c20*/  MOV R0, UR11 ;  /* 0x0000000b00007c02 */ /* 0x000fee0008000f00 */
.L_x_133:
[----:B-1----:R1:W2:Y:S02]  /*7c30*/  SYNCS.PHASECHK.TRANS64.TRYWAIT P0, [R0+URZ], R2 ;  /* 0x00000002000075a7 */ /* 0x0022a400080011ff */
[----:B--2---:R-:W-:Y:S05]  /*7c40*/  @!P0 NANOSLEEP.SYNCS 0x989680 ;  /* 0x009896800000895d */ /* 0x004fea0003900000 */
[----:B------:R-:W2:Y:S02]  /*7c50*/  @!P0 SYNCS.PHASECHK.TRANS64 P0, [R0+URZ], R2 ;  /* 0x00000002000085a7 */ /* 0x000ea400080010ff */
[----:B--2---:R-:W-:Y:S05]  /*7c60*/  @!P0 BRA `(.L_x_133) ;  /* 0xfffffffc00f08947 */ /* 0x004fea000383ffff */
[----:B------:R-:W-:Y:S05]  /*7c70*/  BRA `(.L_x_56) ;  /* 0xffffffb400b47947 */ /* 0x000fea000383ffff */
.L_x_60:
[----:B------:R-:W-:-:S07]  /*7c80*/  MOV R0, UR6 ;  /* 0x0000000600007c02 */ /* 0x000fce0008000f00 */
.L_x_134:
[----:B--2---:R2:W4:Y:S02]  /*7c90*/  SYNCS.PHASECHK.TRANS64.TRYWAIT P0, [R0+URZ], R2 ;  /* 0x00000002000075a7 */ /* 0x00452400080011ff */
[----:B----4-:R-:W-:Y:S05]  /*7ca0*/  @!P0 NANOSLEEP.SYNCS 0x989680 ;  /* 0x009896800000895d */ /* 0x010fea0003900000 */
[----:B------:R-:W4:Y:S02]  /*7cb0*/  @!P0 SYNCS.PHASECHK.TRANS64 P0, [R0+URZ], R2 ;  /* 0x00000002000085a7 */ /* 0x000f2400080010ff */
[----:B----4-:R-:W-:Y:S05]  /*7cc0*/  @!P0 BRA `(.L_x_134) ;  /* 0xfffffffc00f08947 */ /* 0x010fea000383ffff */
[----:B------:R-:W-:Y:S05]  /*7cd0*/  BRA `(.L_x_135) ;  /* 0xffffffb800e07947 */ /* 0x000fea000383ffff */
.L_x_61:
[----:B------:R-:W-:-:S07]  /*7ce0*/  MOV R0, UR6 ;  /* 0x0000000600007c02 */ /* 0x000fce0008000f00 */
.L_x_136:
[----:B-1----:R1:W2:Y:S02]  /*7cf0*/  SYNCS.PHASECHK.TRANS64.TRYWAIT P0, [R0+URZ], R3 ;  /* 0x00000003000075a7 */ /* 0x0022a400080011ff */
[----:B--2---:R-:W-:Y:S05]  /*7d00*/  @!P0 NANOSLEEP.SYNCS 0x989680 ;  /* 0x009896800000895d */ /* 0x004fea0003900000 */
[----:B------:R-:W2:Y:S02]  /*7d10*/  @!P0 SYNCS.PHASECHK.TRANS64 P0, [R0+URZ], R3 ;  /* 0x00000003000085a7 */ /* 0x000ea400080010ff */
[----:B--2---:R-:W-:Y:S05]  /*7d20*/  @!P0 BRA `(.L_x_136) ;  /* 0xfffffffc00f08947 */ /* 0x004fea000383ffff */
[----:B------:R-:W-:Y:S05]  /*7d30*/  BRA `(.L_x_137) ;  /* 0xffffffb800ec7947 */ /* 0x000fea000383ffff */
.L_x_62:
[----:B------:R-:W-:-:S07]  /*7d40*/  MOV R0, UR6 ;  /* 0x0000000600007c02 */ /* 0x000fce0008000f00 */
.L_x_138:
[----:B-1----:R1:W2:Y:S02]  /*7d50*/  SYNCS.PHASECHK.TRANS64.TRYWAIT P0, [R0+URZ], R3 ;  /* 0x00000003000075a7 */ /* 0x0022a400080011ff */
[----:B--2---:R-:W-:Y:S05]  /*7d60*/  @!P0 NANOSLEEP.SYNCS 0x989680 ;  /* 0x009896800000895d */ /* 0x004fea0003900000 */
[----:B------:R-:W2:Y:S02]  /*7d70*/  @!P0 SYNCS.PHASECHK.TRANS64 P0, [R0+URZ], R3 ;  /* 0x00000003000085a7 */ /* 0x000ea400080010ff */
[----:B--2---:R-:W-:Y:S05]  /*7d80*/  @!P0 BRA `(.L_x_138) ;  /* 0xfffffffc00f08947 */ /* 0x004fea000383ffff */
[----:B------:R-:W-:Y:S05]  /*7d90*/  BRA `(.L_x_139) ;  /* 0xffffffb800f87947 */ /* 0x000fea000383ffff */
.L_x_63:
[----:B-1----:R-:W-:-:S07]  /*7da0*/  MOV R0, UR7 ;  /* 0x0000000700007c02 */ /* 0x002fce0008000f00 */
.L_x_140:
[----:B-1----:R1:W2:Y:S02]  /*7db0*/  SYNCS.PHASECHK.TRANS64.TRYWAIT P0, [R0+URZ], R2 ;  /* 0x00000002000075a7 */ /* 0x0022a400080011ff */
[----:B--2---:R-:W-:Y:S05]  /*7dc0*/  @!P0 NANOSLEEP.SYNCS 0x989680 ;  /* 0x009896800000895d */ /* 0x004fea0003900000 */
[----:B------:R-:W2:Y:S02]  /*7dd0*/  @!P0 SYNCS.PHASECHK.TRANS64 P0, [R0+URZ], R2 ;  /* 0x00000002000085a7 */ /* 0x000ea400080010ff */
[----:B--2---:R-:W-:Y:S05]  /*7de0*/  @!P0 BRA `(.L_x_140) ;  /* 0xfffffffc00f08947 */ /* 0x004fea000383ffff */
[----:B------:R-:W-:Y:S05]  /*7df0*/  BRA `(.L_x_141) ;  /* 0xffffffbc00047947 */ /* 0x000fea000383ffff */
.L_x_68:
[----:B--2---:R2:W3:Y:S02]  /*7e00*/  SYNCS.PHASECHK.TRANS64.TRYWAIT P0, [R0+URZ+0x80], R2 ;  /* 0x00008002000075a7 */ /* 0x0044e400080011ff */
[----:B---3--:R-:W-:Y:S05]  /*7e10*/  @!P0 NANOSLEEP.SYNCS 0x989680 ;  /* 0x009896800000895d */ /* 0x008fea0003900000 */
[----:B------:R-:W3:Y:S02]  /*7e20*/  @!P0 SYNCS.PHASECHK.TRANS64 P0, [R0+URZ+0x80], R2 ;  /* 0x00008002000085a7 */ /* 0x000ee400080010ff */
[----:B---3--:R-:W-:Y:S05]  /*7e30*/  @!P0 BRA `(.L_x_68) ;  /* 0xfffffffc00f08947 */ /* 0x008fea000383ffff */
[----:B------:R-:W-:Y:S05]  /*7e40*/  BRA `(.L_x_142) ;  /* 0xffffffc000007947 */ /* 0x000fea000383ffff */
.L_x_71:
[----:B------:R-:W-:Y:S07]  /*7e50*/  MOV R0, UR7 ;  /* 0x0000000700007c02 */ /* 0x000fee0008000f00 */
.L_x_143:
[----:B--2---:R2:W3:Y:S02]  /*7e60*/  SYNCS.PHASECHK.TRANS64.TRYWAIT P0, [R0+URZ+0x78], R2 ;  /* 0x00007802000075a7 */ /* 0x0044e400080011ff */
[----:B---3--:R-:W-:Y:S05]  /*7e70*/  @!P0 NANOSLEEP.SYNCS 0x989680 ;  /* 0x009896800000895d */ /* 0x008fea0003900000 */
[----:B------:R-:W3:Y:S02]  /*7e80*/  @!P0 SYNCS.PHASECHK.TRANS64 P0, [R0+URZ+0x78], R2 ;  /* 0x00007802000085a7 */ /* 0x000ee400080010ff */
[----:B---3--:R-:W-:Y:S05]  /*7e90*/  @!P0 BRA `(.L_x_143) ;  /* 0xfffffffc00f08947 */ /* 0x008fea000383ffff */
[----:B------:R-:W-:Y:S05]  /*7ea0*/  BRA `(.L_x_70) ;  /* 0xffffffc000e07947 */ /* 0x000fea000383ffff */
.L_x_74:
[----:B------:R-:W-:Y:S07]  /*7eb0*/  MOV R0, UR15 ;  /* 0x0000000f00007c02 */ /* 0x000fee0008000f00 */
.L_x_144:
[----:B-1----:R1:W2:Y:S02]  /*7ec0*/  SYNCS.PHASECHK.TRANS64.TRYWAIT P0, [R0+URZ+0x58], R9 ;  /* 0x00005809000075a7 */ /* 0x0022a400080011ff */
[----:B--2---:R-:W-:Y:S05]  /*7ed0*/  @!P0 NANOSLEEP.SYNCS 0x989680 ;  /* 0x009896800000895d */ /* 0x004fea0003900000 */
[----:B------:R-:W2:Y:S02]  /*7ee0*/  @!P0 SYNCS.PHASECHK.TRANS64 P0, [R0+URZ+0x58], R9 ;  /* 0x00005809000085a7 */ /* 0x000ea400080010ff */
[----:B--2---:R-:W-:Y:S05]  /*7ef0*/  @!P0 BRA `(.L_x_144) ;  /* 0xfffffffc00f08947 */ /* 0x004fea000383ffff */
[----:B------:R-:W-:Y:S05]  /*7f00*/  BRA `(.L_x_145) ;  /* 0xffffffc400587947 */ /* 0x000fea000383ffff */
.L_x_75:
[----:B------:R-:W-:Y:S07]  /*7f10*/  MOV R0, UR13 ;  /* 0x0000000d00007c02 */ /* 0x000fee0008000f00 */
.L_x_146:
[----:B-1----:R1:W2:Y:S02]  /*7f20*/  SYNCS.PHASECHK.TRANS64.TRYWAIT P0, [R0+URZ+0x58], R14 ;  /* 0x0000580e000075a7 */ /* 0x0022a400080011ff */
[----:B--2---:R-:W-:Y:S05]  /*7f30*/  @!P0 NANOSLEEP.SYNCS 0x989680 ;  /* 0x009896800000895d */ /* 0x004fea0003900000 */
[----:B------:R-:W2:Y:S02]  /*7f40*/  @!P0 SYNCS.PHASECHK.TRANS64 P0, [R0+URZ+0x58], R14 ;  /* 0x0000580e000085a7 */ /* 0x000ea400080010ff */
[----:B--2---:R-:W-:Y:S05]  /*7f50*/  @!P0 BRA `(.L_x_146) ;  /* 0xfffffffc00f08947 */ /* 0x004fea000383ffff */
[----:B------:R-:W-:Y:S05]  /*7f60*/  BRA `(.L_x_147) ;  /* 0xffffffc400f87947 */ /* 0x000fea000383ffff */
.L_x_77:
[----:B------:R-:W-:-:S07]  /*7f70*/  MOV R0, UR4 ;  /* 0x0000000400007c02 */ /* 0x000fce0008000f00 */
.L_x_148:
[----:B-1----:R1:W3:Y:S02]  /*7f80*/  SYNCS.PHASECHK.TRANS64.TRYWAIT P0, [R0+URZ], R2 ;  /* 0x00000002000075a7 */ /* 0x0022e400080011ff */
[----:B---3--:R-:W-:Y:S05]  /*7f90*/  @!P0 NANOSLEEP.SYNCS 0x989680 ;  /* 0x009896800000895d */ /* 0x008fea0003900000 */
[----:B------:R-:W3:Y:S02]  /*7fa0*/  @!P0 SYNCS.PHASECHK.TRANS64 P0, [R0+URZ], R2 ;  /* 0x00000002000085a7 */ /* 0x000ee400080010ff */
[----:B---3--:R-:W-:Y:S05]  /*7fb0*/  @!P0 BRA `(.L_x_148) ;  /* 0xfffffffc00f08947 */ /* 0x008fea000383ffff */
[----:B------:R-:W-:Y:S05]  /*7fc0*/  BRA `(.L_x_149) ;  /* 0xffffffc800847947 */ /* 0x000fea000383ffff */
.L_x_78:
[----:B------:R-:W-:-:S07]  /*7fd0*/  MOV R0, UR4 ;  /* 0x0000000400007c02 */ /* 0x000fce0008000f00 */
.L_x_150:
[----:B-1----:R1:W3:Y:S02]  /*7fe0*/  SYNCS.PHASECHK.TRANS64.TRYWAIT P0, [R0+URZ], R2 ;  /* 0x00000002000075a7 */ /* 0x0022e400080011ff */
[----:B---3--:R-:W-:Y:S05]  /*7ff0*/  @!P0 NANOSLEEP.SYNCS 0x989680 ;  /* 0x009896800000895d */ /* 0x008fea0003900000 */
[----:B------:R-:W3:Y:S02]  /*8000*/  @!P0 SYNCS.PHASECHK.TRANS64 P0, [R0+URZ], R2 ;  /* 0x00000002000085a7 */ /* 0x000ee400080010ff */
[----:B---3--:R-:W-:Y:S05]  /*8010*/  @!P0 BRA `(.L_x_150) ;  /* 0xfffffffc00f08947 */ /* 0x008fea000383ffff */
[----:B------:R-:W-:Y:S05]  /*8020*/  BRA `(.L_x_151) ;  /* 0xffffffc800907947 */ /* 0x000fea000383ffff */
.L_x_80:
[----:B--2---:R2:W4:Y:S02]  /*8030*/  SYNCS.PHASECHK.TRANS64.TRYWAIT P0, [R0+URZ+0x80], R2 ;  /* 0x00008002000075a7 */ /* 0x00452400080011ff */
[----:B----4-:R-:W-:Y:S05]  /*8040*/  @!P0 NANOSLEEP.SYNCS 0x989680 ;  /* 0x009896800000895d */ /* 0x010fea0003900000 */
[----:B------:R-:W4:Y:S02]  /*8050*/  @!P0 SYNCS.PHASECHK.TRANS64 P0, [R0+URZ+0x80], R2 ;  /* 0x00008002000085a7 */ /* 0x000f2400080010ff */
[----:B----4-:R-:W-:Y:S05]  /*8060*/  @!P0 BRA `(.L_x_80) ;  /* 0xfffffffc00f08947 */ /* 0x010fea000383ffff */
[----:B------:R-:W-:Y:S05]  /*8070*/  BRA `(.L_x_152) ;  /* 0xffffffcc00747947 */ /* 0x000fea000383ffff */
.L_x_90:
[----:B-1----:R1:W3:Y:S02]  /*8080*/  SYNCS.PHASECHK.TRANS64.TRYWAIT P1, [R0+URZ+0x40], R3 ;  /* 0x00004003000075a7 */ /* 0x0022e400080211ff */
[----:B---3--:R-:W-:Y:S05]  /*8090*/  @!P1 NANOSLEEP.SYNCS 0x989680 ;  /* 0x009896800000995d */ /* 0x008fea0003900000 */
[----:B------:R-:W3:Y:S02]  /*80a0*/  @!P1 SYNCS.PHASECHK.TRANS64 P1, [R0+URZ+0x40], R3 ;  /* 0x00004003000095a7 */ /* 0x000ee400080210ff */
[----:B---3--:R-:W-:Y:S05]  /*80b0*/  @!P1 BRA `(.L_x_90) ;  /* 0xfffffffc00f09947 */ /* 0x008fea000383ffff */
[----:B------:R-:W-:Y:S05]  /*80c0*/  BRA `(.L_x_89) ;  /* 0xffffffd800a47947 */ /* 0x000fea000383ffff */
.L_x_92:
[----:B-1----:R1:W4:Y:S02]  /*80d0*/  SYNCS.PHASECHK.TRANS64.TRYWAIT P0, [R73+URZ+0xa0], R2 ;  /* 0x0000a002490075a7 */ /* 0x00232400080011ff */
[----:B----4-:R-:W-:Y:S05]  /*80e0*/  @!P0 NANOSLEEP.SYNCS 0x989680 ;  /* 0x009896800000895d */ /* 0x010fea0003900000 */
[----:B------:R-:W4:Y:S02]  /*80f0*/  @!P0 SYNCS.PHASECHK.TRANS64 P0, [R73+URZ+0xa0], R2 ;  /* 0x0000a002490085a7 */ /* 0x000f2400080010ff */
[----:B----4-:R-:W-:Y:S05]  /*8100*/  @!P0 BRA `(.L_x_92) ;  /* 0xfffffffc00f08947 */ /* 0x010fea000383ffff */
[----:B------:R-:W-:Y:S05]  /*8110*/  BRA `(.L_x_91) ;  /* 0xffffffd800dc7947 */ /* 0x000fea000383ffff */
.L_x_103:
[----:B--2---:R2:W4:Y:S02]  /*8120*/  SYNCS.PHASECHK.TRANS64.TRYWAIT P0, [R2+URZ+0x40], R107 ;  /* 0x0000406b020075a7 */ /* 0x00452400080011ff */
[----:B----4-:R-:W-:Y:S05]  /*8130*/  @!P0 NANOSLEEP.SYNCS 0x989680 ;  /* 0x009896800000895d */ /* 0x010fea0003900000 */
[----:B------:R-:W4:Y:S02]  /*8140*/  @!P0 SYNCS.PHASECHK.TRANS64 P0, [R2+URZ+0x40], R107 ;  /* 0x0000406b020085a7 */ /* 0x000f2400080010ff */
[----:B----4-:R-:W-:Y:S05]  /*8150*/  @!P0 BRA `(.L_x_103) ;  /* 0xfffffffc00f08947 */ /* 0x010fea000383ffff */
[----:B------:R-:W-:Y:S05]  /*8160*/  BRA `(.L_x_102) ;  /* 0xffffffe400c47947 */ /* 0x000fea000383ffff */
        .weak           $__internal_0_$__cuda_sm10x_tcgen05_guardrail_trap_col_being_dealloced_not_returned_by_alloc
        .type           $__internal_0_$__cuda_sm10x_tcgen05_guardrail_trap_col_being_dealloced_not_returned_by_alloc,@function
        .size           $__internal_0_$__cuda_sm10x_tcgen05_guardrail_trap_col_being_dealloced_not_returned_by_alloc,($__internal_1_$__cuda_sm10x_tcgen05_guardrail_trap_phase_invalid_during_alloc - $__internal_0_$__cuda_sm10x_tcgen05_guardrail_trap_col_being_dealloced_not_returned_by_alloc)
$__internal_0_$__cuda_sm10x_tcgen05_guardrail_trap_col_being_dealloced_not_returned_by_alloc:
[----:B------:R-:W-:Y:S05]  /*8170*/  BPT.TRAP 0x1 ;  /* 0x000000040000795c */ /* 0x000fea0000300000 */
[----:B------:R-:W-:-:S04]  /*8180*/  HFMA2 R3, -RZ, RZ, 0, 0 ;  /* 0x00000000ff037431 */ /* 0x000fc800000001ff */
[----:B------:R-:W-:Y:S05]  /*8190*/  RET.REL.NODEC R2 `(_ZN7cutlass13device_kernelINS_4gemm6kernel13GemmUniversalIN4cute5tupleIJiiiiEEENS1_10collective13CollectiveMmaINS1_35MainloopSm100TmaUmmaWarpSpecializedILi4ELi2ELi4ENS5_IJNS4_1CILi1EEESB_SB_EEEEENS5_IJNSA_ILi128EEENSA_ILi64EEESE_EEENS_10bfloat16_tENS5_IJlSB_lEEESH_SI_NS4_8TiledMMAINS4_8MMA_AtomIJNS4_20SM100_MMA_F16BF16_SSISH_SH_fLi128ELi64ELNS4_4UMMA5MajorE0ELSN_0ELNSM_7ScaleInE0ELSO_0EEEEEENS4_6LayoutISC_NS5_IJNSA_ILi0EEESS_SS_EEEEENS5_IJNS4_10UnderscoreESV_SV_EEEEENS4_13SM90_TMA_LOADENS4_14ComposedLayoutINS4_7SwizzleILi3ELi4ELi3EEENS4_18smem_ptr_flag_bitsILi16EEENSR_INS5_IJNSA_ILi8EEESF_EEENS5_IJSF_SB_EEEEEEEvNS4_8identityESY_S18_vS19_EENS_8epilogue10collective18CollectiveEpilogueINS1B_23Sm100TmaWarpSpecializedILi3ELi2ELi32ELb1ELb0EEEJSG_NS5_IJNSR_ISE_SB_EENSR_INSA_ILi32EEESB_EEEEESH_SI_SH_SI_NS1B_6fusion15FusionCallbacksIS1F_NS1K_17LinearCombinationISH_fSH_fLNS_15FloatRoundStyleE2EEESG_S1J_JEEENS4_5SM1004TMEM4LOAD26SM100_TMEM_LOAD_32dp32b32xESY_NSZ_INS10_ILi2ELi4ELi3EEES13_NSR_INS5_IJS14_S1H_EEENS5_IJS1H_SB_EEEEEEENS4_39AutoVectorizingCopyWithAssumedAlignmentILi128EEENS4_14SM90_TMA_STOREES1Y_S20_S20_EEEvvEEEEvNT_6ParamsE) ;  /* 0xffffff7c02987950 */ /* 0x000fea0003c3ffff */
        .weak           $__internal_1_$__cuda_sm10x_tcgen05_guardrail_trap_phase_invalid_during_alloc
        .type           $__internal_1_$__cuda_sm10x_tcgen05_guardrail_trap_phase_invalid_during_alloc,@function
        .size           $__internal_1_$__cuda_sm10x_tcgen05_guardrail_trap_phase_invalid_during_alloc,($__internal_2_$__cuda_sm10x_tcgen05_guardrail_trap_unallocated_columns_being_dealloced - $__internal_1_$__cuda_sm10x_tcgen05_guardrail_trap_phase_invalid_during_alloc)
$__internal_1_$__cuda_sm10x_tcgen05_guardrail_trap_phase_invalid_during_alloc:
[----:B------:R-:W-:Y:S05]  /*81a0*/  BPT.TRAP 0x1 ;  /* 0x000000040000795c */ /* 0x000fea0000300000 */
[----:B------:R-:W-:-:S04]  /*81b0*/  MOV R3, 0x0 ;  /* 0x0000000000037802 */ /* 0x000fc80000000f00 */
[----:B------:R-:W-:Y:S05]  /*81c0*/  RET.REL.NODEC R2 `(_ZN7cutlass13device_kernelINS_4gemm6kernel13GemmUniversalIN4cute5tupleIJiiiiEEENS1_10collective13CollectiveMmaINS1_35MainloopSm100TmaUmmaWarpSpecializedILi4ELi2ELi4ENS5_IJNS4_1CILi1EEESB_SB_EEEEENS5_IJNSA_ILi128EEENSA_ILi64EEESE_EEENS_10bfloat16_tENS5_IJlSB_lEEESH_SI_NS4_8TiledMMAINS4_8MMA_AtomIJNS4_20SM100_MMA_F16BF16_SSISH_SH_fLi128ELi64ELNS4_4UMMA5MajorE0ELSN_0ELNSM_7ScaleInE0ELSO_0EEEEEENS4_6LayoutISC_NS5_IJNSA_ILi0EEESS_SS_EEEEENS5_IJNS4_10UnderscoreESV_SV_EEEEENS4_13SM90_TMA_LOADENS4_14ComposedLayoutINS4_7SwizzleILi3ELi4ELi3EEENS4_18smem_ptr_flag_bitsILi16EEENSR_INS5_IJNSA_ILi8EEESF_EEENS5_IJSF_SB_EEEEEEEvNS4_8identityESY_S18_vS19_EENS_8epilogue10collective18CollectiveEpilogueINS1B_23Sm100TmaWarpSpecializedILi3ELi2ELi32ELb1ELb0EEEJSG_NS5_IJNSR_ISE_SB_EENSR_INSA_ILi32EEESB_EEEEESH_SI_SH_SI_NS1B_6fusion15FusionCallbacksIS1F_NS1K_17LinearCombinationISH_fSH_fLNS_15FloatRoundStyleE2EEESG_S1J_JEEENS4_5SM1004TMEM4LOAD26SM100_TMEM_LOAD_32dp32b32xESY_NSZ_INS10_ILi2ELi4ELi3EEES13_NSR_INS5_IJS14_S1H_EEENS5_IJS1H_SB_EEEEEEENS4_39AutoVectorizingCopyWithAssumedAlignmentILi128EEENS4_14SM90_TMA_STOREES1Y_S20_S20_EEEvvEEEEvNT_6ParamsE) ;  /* 0xffffff7c028c7950 */ /* 0x000fea0003c3ffff */
        .weak           $__internal_2_$__cuda_sm10x_tcgen05_guardrail_trap_unallocated_columns_being_dealloced
        .type           $__internal_2_$__cuda_sm10x_tcgen05_guardrail_trap_unallocated_columns_being_dealloced,@function
        .size           $__internal_2_$__cuda_sm10x_tcgen05_guardrail_trap_unallocated_columns_being_dealloced,(.L_x_154 - $__internal_2_$__cuda_sm10x_tcgen05_guardrail_trap_unallocated_columns_being_dealloced)
$__internal_2_$__cuda_sm10x_tcgen05_guardrail_trap_unallocated_columns_being_dealloced:
[----:B------:R-:W-:Y:S05]  /*81d0*/  BPT.TRAP 0x1 ;  /* 0x000000040000795c */ /* 0x000fea0000300000 */
[----:B------:R-:W-:-:S04]  /*81e0*/  HFMA2 R3, -RZ, RZ, 0, 0 ;  /* 0x00000000ff037431 */ /* 0x000fc800000001ff */
[----:B------:R-:W-:Y:S05]  /*81f0*/  RET.REL.NODEC R2 `(_ZN7cutlass13device_kernelINS_4gemm6kernel13GemmUniversalIN4cute5tupleIJiiiiEEENS1_10collective13CollectiveMmaINS1_35MainloopSm100TmaUmmaWarpSpecializedILi4ELi2ELi4ENS5_IJNS4_1CILi1EEESB_SB_EEEEENS5_IJNSA_ILi128EEENSA_ILi64EEESE_EEENS_10bfloat16_tENS5_IJlSB_lEEESH_SI_NS4_8TiledMMAINS4_8MMA_AtomIJNS4_20SM100_MMA_F16BF16_SSISH_SH_fLi128ELi64ELNS4_4UMMA5MajorE0ELSN_0ELNSM_7ScaleInE0ELSO_0EEEEEENS4_6LayoutISC_NS5_IJNSA_ILi0EEESS_SS_EEEEENS5_IJNS4_10UnderscoreESV_SV_EEEEENS4_13SM90_TMA_LOADENS4_14ComposedLayoutINS4_7SwizzleILi3ELi4ELi3EEENS4_18smem_ptr_flag_bitsILi16EEENSR_INS5_IJNSA_ILi8EEESF_EEENS5_IJSF_SB_EEEEEEEvNS4_8identityESY_S18_vS19_EENS_8epilogue10collective18CollectiveEpilogueINS1B_23Sm100TmaWarpSpecializedILi3ELi2ELi32ELb1ELb0EEEJSG_NS5_IJNSR_ISE_SB_EENSR_INSA_ILi32EEESB_EEEEESH_SI_SH_SI_NS1B_6fusion15FusionCallbacksIS1F_NS1K_17LinearCombinationISH_fSH_fLNS_15FloatRoundStyleE2EEESG_S1J_JEEENS4_5SM1004TMEM4LOAD26SM100_TMEM_LOAD_32dp32b32xESY_NSZ_INS10_ILi2ELi4ELi3EEES13_NSR_INS5_IJS14_S1H_EEENS5_IJS1H_SB_EEEEEEENS4_39AutoVectorizingCopyWithAssumedAlignmentILi128EEENS4_14SM90_TMA_STOREES1Y_S20_S20_EEEvvEEEEvNT_6ParamsE) ;  /* 0xffffff7c02807950 */ /* 0x000fea0003c3ffff */
.L_x_153:
[----:B------:R-:W-:-:S00]  /*8200*/  BRA `(.L_x_153) ;  /* 0xfffffffc00fc7947 */ /* 0x000fc0000383ffff */
[----:B------:R-:W-:-:S00]  /*8210*/  NOP ;  /* 0x0000000000007918 */ /* 0x000fc00000000000 */
        /* <DEDUP_REMOVED lines=14> */
.L_x_154:


//--------------------- .nv.global.init           --------------------------
	.section	.nv.global.init,"aw",@progbits
.nv.global.init:
	.type		$str$27,@object
	.size		$str$27,($str$28 - $str$27)
$str$27:
        /*0000*/ 	.byte	0x28, 0x61, 0x64, 0x64, 0x72, 0x65, 0x73, 0x73, 0x20, 0x26, 0x20, 0x6d, 0x61, 0x73, 0x6b, 0x29
        /*0010*/ 	.byte	0x20, 0x3d, 0x3d, 0x20, 0x30, 0x00
	.type		$str$28,@object
	.size		$str$28,($str$26 - $str$28)
$str$28:
        /*0016*/ 	.byte	0x2f, 0x74, 0x6d, 0x70, 0x2f, 0x63, 0x75, 0x74, 0x6c, 0x61, 0x73, 0x73, 0x5f, 0x73, 0x77, 0x65
        /*0026*/ 	.byte	0x65, 0x70, 0x5f, 0x73, 0x72, 0x63, 0x2f, 0x69, 0x6e, 0x63, 0x6c, 0x75, 0x64, 0x65, 0x2f, 0x63
        /*0036*/ 	.byte	0x75, 0x74, 0x65, 0x2f, 0x70, 0x6f, 0x69, 0x6e, 0x74, 0x65, 0x72, 0x5f, 0x66, 0x6c, 0x61, 0x67
        /*0046*/ 	.byte	0x67, 0x65, 0x64, 0x2e, 0x68, 0x70, 0x70, 0x00
	.type		$str$26,@object
	.size		$str$26,($str$25 - $str$26)
$str$26:
        /*004e*/ 	.byte	0x2f, 0x74, 0x6d, 0x70, 0x2f, 0x63, 0x75, 0x74, 0x6c, 0x61, 0x73, 0x73, 0x5f, 0x73, 0x77, 0x65
        /*005e*/ 	.byte	0x65, 0x70, 0x5f, 0x73, 0x72, 0x63, 0x2f, 0x69, 0x6e, 0x63, 0x6c, 0x75, 0x64, 0x65, 0x2f, 0x63
        /*006e*/ 	.byte	0x75, 0x74, 0x65, 0x2f, 0x61, 0x74, 0x6f, 0x6d, 0x2f, 0x63, 0x6f, 0x70, 0x79, 0x5f, 0x74, 0x72
        /*007e*/ 	.byte	0x61, 0x69, 0x74, 0x73, 0x5f, 0x73, 0x6d, 0x31, 0x30, 0x30, 0x2e, 0x68, 0x70, 0x70, 0x00
	.type		$str$25,@object
	.size		$str$25,(__unnamed_1 - $str$25)
$str$25:
        /*008d*/ 	.byte	0x28, 0x28, 0x75, 0x69, 0x6e, 0x74, 0x33, 0x32, 0x5f, 0x74, 0x28, 0x74, 0x68, 0x72, 0x65, 0x61
        /*009d*/ 	.byte	0x64, 0x49, 0x64, 0x78, 0x2e, 0x78, 0x29, 0x20, 0x2f, 0x20, 0x33, 0x32, 0x29, 0x20, 0x25, 0x20
        /*00ad*/ 	.byte	0x34, 0x29, 0x20, 0x3d, 0x3d, 0x20, 0x28, 0x28, 0x28, 0x74, 0x6d, 0x65, 0x6d, 0x5f, 0x61, 0x64
        /*00bd*/ 	.byte	0x64, 0x72, 0x20, 0x3e, 0x3e, 0x20, 0x31, 0x36, 0x29, 0x20, 0x2f, 0x20, 0x33, 0x32, 0x29, 0x20
        /*00cd*/ 	.byte	0x25, 0x20, 0x34, 0x29, 0x00
	.type		__unnamed_1,@object
	.size		__unnamed_1,(__unnamed_2 - __unnamed_1)
__unnamed_1:
        /*00d2*/ 	.byte	0x61, 0x75, 0x74, 0x6f, 0x20, 0x63, 0x75, 0x74, 0x65, 0x3a, 0x3a, 0x61, 0x73, 0x5f, 0x70, 0x6f
        /* <DEDUP_REMOVED lines=24> */
        /*0262*/ 	.byte	0x34, 0x30, 0x39, 0x36, 0x3e, 0x3e, 0x3e, 0x3e, 0x5d, 0x00
	.type		__unnamed_2,@object
	.size		__unnamed_2,(.L_2 - __unnamed_2)
__unnamed_2:
        /* <DEDUP_REMOVED lines=42> */
        /*050c*/ 	.byte	0x3e, 0x3e, 0x5d, 0x00
.L_2:


//--------------------- .nv.shared._ZN7cutlass13device_kernelINS_4gemm6kernel13GemmUniversalIN4cute5tupleIJiiiiEEENS1_10collective13CollectiveMmaINS1_35MainloopSm100TmaUmmaWarpSpecializedILi4ELi2ELi4ENS5_IJNS4_1CILi1EEESB_SB_EEEEENS5_IJNSA_ILi128EEENSA_ILi64EEESE_EEENS_10bfloat16_tENS5_IJlSB_lEEESH_SI_NS4_8TiledMMAINS4_8MMA_AtomIJNS4_20SM100_MMA_F16BF16_SSISH_SH_fLi128ELi64ELNS4_4UMMA5MajorE0ELSN_0ELNSM_7ScaleInE0ELSO_0EEEEEENS4_6LayoutISC_NS5_IJNSA_ILi0EEESS_SS_EEEEENS5_IJNS4_10UnderscoreESV_SV_EEEEENS4_13SM90_TMA_LOADENS4_14ComposedLayoutINS4_7SwizzleILi3ELi4ELi3EEENS4_18smem_ptr_flag_bitsILi16EEENSR_INS5_IJNSA_ILi8EEESF_EEENS5_IJSF_SB_EEEEEEEvNS4_8identityESY_S18_vS19_EENS_8epilogue10collective18CollectiveEpilogueINS1B_23Sm100TmaWarpSpecializedILi3ELi2ELi32ELb1ELb0EEEJSG_NS5_IJNSR_ISE_SB_EENSR_INSA_ILi32EEESB_EEEEESH_SI_SH_SI_NS1B_6fusion15FusionCallbacksIS1F_NS1K_17LinearCombinationISH_fSH_fLNS_15FloatRoundStyleE2EEESG_S1J_JEEENS4_5SM1004TMEM4LOAD26SM100_TMEM_LOAD_32dp32b32xESY_NSZ_INS10_ILi2ELi4ELi3EEES13_NSR_INS5_IJS14_S1H_EEENS5_IJS1H_SB_EEEEEEENS4_39AutoVectorizingCopyWithAssumedAlignmentILi128EEENS4_14SM90_TMA_STOREES1Y_S20_S20_EEEvvEEEEvNT_6ParamsE --------------------------
	.section	.nv.shared._ZN7cutlass13device_kernelINS_4gemm6kernel13GemmUniversalIN4cute5tupleIJiiiiEEENS1_10collective13CollectiveMmaINS1_35MainloopSm100TmaUmmaWarpSpecializedILi4ELi2ELi4ENS5_IJNS4_1CILi1EEESB_SB_EEEEENS5_IJNSA_ILi128EEENSA_ILi64EEESE_EEENS_10bfloat16_tENS5_IJlSB_lEEESH_SI_NS4_8TiledMMAINS4_8MMA_AtomIJNS4_20SM100_MMA_F16BF16_SSISH_SH_fLi128ELi64ELNS4_4UMMA5MajorE0ELSN_0ELNSM_7ScaleInE0ELSO_0EEEEEENS4_6LayoutISC_NS5_IJNSA_ILi0EEESS_SS_EEEEENS5_IJNS4_10UnderscoreESV_SV_EEEEENS4_13SM90_TMA_LOADENS4_14ComposedLayoutINS4_7SwizzleILi3ELi4ELi3EEENS4_18smem_ptr_flag_bitsILi16EEENSR_INS5_IJNSA_ILi8EEESF_EEENS5_IJSF_SB_EEEEEEEvNS4_8identityESY_S18_vS19_EENS_8epilogue10collective18CollectiveEpilogueINS1B_23Sm100TmaWarpSpecializedILi3ELi2ELi32ELb1ELb0EEEJSG_NS5_IJNSR_ISE_SB_EENSR_INSA_ILi32EEESB_EEEEESH_SI_SH_SI_NS1B_6fusion15FusionCallbacksIS1F_NS1K_17LinearCombinationISH_fSH_fLNS_15FloatRoundStyleE2EEESG_S1J_JEEENS4_5SM1004TMEM4LOAD26SM100_TMEM_LOAD_32dp32b32xESY_NSZ_INS10_ILi2ELi4ELi3EEES13_NSR_INS5_IJS14_S1H_EEENS5_IJS1H_SB_EEEEEEENS4_39AutoVectorizingCopyWithAssumedAlignmentILi128EEENS4_14SM90_TMA_STOREES1Y_S20_S20_EEEvvEEEEvNT_6ParamsE,"aw",@nobits
	.sectionflags	@""
	.align	16
	.zero		1024


//--------------------- .nv.shared.reserved.0     --------------------------
	.section	.nv.shared.reserved.0,"aw",@nobits
	.weak		__nv_reservedSMEM_offset_0_alias
	.size		__nv_reservedSMEM_offset_0_alias, 0, 64
	.other		__nv_reservedSMEM_offset_0_alias,@"STO_CUDA_RESERVED_SHARED STV_DEFAULT"
__nv_reservedSMEM_offset_0_alias:
	.zero		0
.nv.shared.reserved.0:
	.zero		64
	.weak		__nv_reservedSMEM_tcgen05_partition
	.type		__nv_reservedSMEM_tcgen05_partition,@object
	.size		__nv_reservedSMEM_tcgen05_partition,(.L_0 - __nv_reservedSMEM_tcgen05_partition)
__nv_reservedSMEM_tcgen05_partition:
	.zero		32
.L_0:


//--------------------- .nv.global                --------------------------
	.section	.nv.global,"aw",@nobits
.nv.global:
	.type		_ZN39_INTERNAL_b4314be9_4_k_cu_094c0455_78214cute1_E,@object
	.size		_ZN39_INTERNAL_b4314be9_4_k_cu_094c0455_78214cute1_E,(_ZN39_INTERNAL_b4314be9_4_k_cu_094c0455_78214cuda3std3__45__cpo6cbeginE - _ZN39_INTERNAL_b4314be9_4_k_cu_094c0455_78214cute1_E)
_ZN39_INTERNAL_b4314be9_4_k_cu_094c0455_78214cute1_E:
	.zero		1
	.type		_ZN39_INTERNAL_b4314be9_4_k_cu_094c0455_78214cuda3std3__45__cpo6cbeginE,@object
	.size		_ZN39_INTERNAL_b4314be9_4_k_cu_094c0455_78214cuda3std3__45__cpo6cbeginE,(_ZN39_INTERNAL_b4314be9_4_k_cu_094c0455_78214cuda3std3__48in_placeE - _ZN39_INTERNAL_b4314be9_4_k_cu_094c0455_78214cuda3std3__45__cpo6cbeginE)
_ZN39_INTERNAL_b4314be9_4_k_cu_094c0455_78214cuda3std3__45__cpo6cbeginE:
	.zero		1
	.type		_ZN39_INTERNAL_b4314be9_4_k_cu_094c0455_78214cuda3std3__48in_placeE,@object
	.size		_ZN39_INTERNAL_b4314be9_4_k_cu_094c0455_78214cuda3std3__48in_placeE,(_ZN39_INTERNAL_b4314be9_4_k_cu_094c0455_78214cuda3std6ranges3__45__cpo9iter_moveE - _ZN39_INTERNAL_b4314be9_4_k_cu_094c0455_78214cuda3std3__48in_placeE)
_ZN39_INTERNAL_b4314be9_4_k_cu_094c0455_78214cuda3std3__48in_placeE:
	.zero		1
	.type		_ZN39_INTERNAL_b4314be9_4_k_cu_094c0455_78214cuda3std6ranges3__45__cpo9iter_moveE,@object
	.size		_ZN39_INTERNAL_b4314be9_4_k_cu_094c0455_78214cuda3std6ranges3__45__cpo9iter_moveE,(_ZN39_INTERNAL_b4314be9_4_k_cu_094c0455_78214cuda3std3__45__cpo5beginE - _ZN39_INTERNAL_b4314be9_4_k_cu_094c0455_78214cuda3std6ranges3__45__cpo9iter_moveE)
_ZN39_INTERNAL_b4314be9_4_k_cu_094c0455_78214cuda3std6ranges3__45__cpo9iter_moveE:
	.zero		1
	.type		_ZN39_INTERNAL_b4314be9_4_k_cu_094c0455_78214cuda3std3__45__cpo5beginE,@object
	.size		_ZN39_INTERNAL_b4314be9_4_k_cu_094c0455_78214cuda3std3__45__cpo5beginE,(_ZN39_INTERNAL_b4314be9_4_k_cu_094c0455_78214cuda3std3__441_GLOBAL__N__b4314be9_4_k_cu_094c0455_78216ignoreE - _ZN39_INTERNAL_b4314be9_4_k_cu_094c0455_78214cuda3std3__45__cpo5beginE)
_ZN39_INTERNAL_b4314be9_4_k_cu_094c0455_78214cuda3std3__45__cpo5beginE:
	.zero		1
	.type		_ZN39_INTERNAL_b4314be9_4_k_cu_094c0455_78214cuda3std3__441_GLOBAL__N__b4314be9_4_k_cu_094c0455_78216ignoreE,@object
	.size		_ZN39_INTERNAL_b4314be9_4_k_cu_094c0455_78214cuda3std3__441_GLOBAL__N__b4314be9_4_k_cu_094c0455_78216ignoreE,(_ZN39_INTERNAL_b4314be9_4_k_cu_094c0455_78214cute7productE - _ZN39_INTERNAL_b4314be9_4_k_cu_094c0455_78214cuda3std3__441_GLOBAL__N__b4314be9_4_k_cu_094c0455_78216ignoreE)
_ZN39_INTERNAL_b4314be9_4_k_cu_094c0455_78214cuda3std3__441_GLOBAL__N__b4314be9_4_k_cu_094c0455_78216ignoreE:
	.zero		1
	.type		_ZN39_INTERNAL_b4314be9_4_k_cu_094c0455_78214cute7productE,@object
	.size		_ZN39_INTERNAL_b4314be9_4_k_cu_094c0455_78214cute7productE,(_ZN39_INTERNAL_b4314be9_4_k_cu_094c0455_78214cuda3std3__45__cpo3endE - _ZN39_INTERNAL_b4314be9_4_k_cu_094c0455_78214cute7productE)
_ZN39_INTERNAL_b4314be9_4_k_cu_094c0455_78214cute7productE:
	.zero		1
	.type		_ZN39_INTERNAL_b4314be9_4_k_cu_094c0455_78214cuda3std3__45__cpo3endE,@object
	.size		_ZN39_INTERNAL_b4314be9_4_k_cu_094c0455_78214cuda3std3__45__cpo3endE,(_ZN39_INTERNAL_b4314be9_4_k_cu_094c0455_78214cuda3std3__419piecewise_constructE - _ZN39_INTERNAL_b4314be9_4_k_cu_094c0455_78214cuda3std3__45__cpo3endE)
_ZN39_INTERNAL_b4314be9_4_k_cu_094c0455_78214cuda3std3__45__cpo3endE:
	.zero		1
	.type		_ZN39_INTERNAL_b4314be9_4_k_cu_094c0455_78214cuda3std3__419piecewise_constructE,@object
	.size		_ZN39_INTERNAL_b4314be9_4_k_cu_094c0455_78214cuda3std3__419piecewise_constructE,(_ZN39_INTERNAL_b4314be9_4_k_cu_094c0455_78214cuda3std3__45__cpo4cendE - _ZN39_INTERNAL_b4314be9_4_k_cu_094c0455_78214cuda3std3__419piecewise_constructE)
_ZN39_INTERNAL_b4314be9_4_k_cu_094c0455_78214cuda3std3__419piecewise_constructE:
	.zero		1
	.type		_ZN39_INTERNAL_b4314be9_4_k_cu_094c0455_78214cuda3std3__45__cpo4cendE,@object
	.size		_ZN39_INTERNAL_b4314be9_4_k_cu_094c0455_78214cuda3std3__45__cpo4cendE,(_ZN39_INTERNAL_b4314be9_4_k_cu_094c0455_78214cuda3std6ranges3__45__cpo4swapE - _ZN39_INTERNAL_b4314be9_4_k_cu_094c0455_78214cuda3std3__45__cpo4cendE)
_ZN39_INTERNAL_b4314be9_4_k_cu_094c0455_78214cuda3std3__45__cpo4cendE:
	.zero		1
	.type		_ZN39_INTERNAL_b4314be9_4_k_cu_094c0455_78214cuda3std6ranges3__45__cpo4swapE,@object
	.size		_ZN39_INTERNAL_b4314be9_4_k_cu_094c0455_78214cuda3std6ranges3__45__cpo4swapE,(.L_10 - _ZN39_INTERNAL_b4314be9_4_k_cu_094c0455_78214cuda3std6ranges3__45__cpo4swapE)
_ZN39_INTERNAL_b4314be9_4_k_cu_094c0455_78214cuda3std6ranges3__45__cpo4swapE:
	.zero		1
.L_10:


//--------------------- .nv.constant0._ZN7cutlass13device_kernelINS_4gemm6kernel13GemmUniversalIN4cute5tupleIJiiiiEEENS1_10collective13CollectiveMmaINS1_35MainloopSm100TmaUmmaWarpSpecializedILi4ELi2ELi4ENS5_IJNS4_1CILi1EEESB_SB_EEEEENS5_IJNSA_ILi128EEENSA_ILi64EEESE_EEENS_10bfloat16_tENS5_IJlSB_lEEESH_SI_NS4_8TiledMMAINS4_8MMA_AtomIJNS4_20SM100_MMA_F16BF16_SSISH_SH_fLi128ELi64ELNS4_4UMMA5MajorE0ELSN_0ELNSM_7ScaleInE0ELSO_0EEEEEENS4_6LayoutISC_NS5_IJNSA_ILi0EEESS_SS_EEEEENS5_IJNS4_10UnderscoreESV_SV_EEEEENS4_13SM90_TMA_LOADENS4_14ComposedLayoutINS4_7SwizzleILi3ELi4ELi3EEENS4_18smem_ptr_flag_bitsILi16EEENSR_INS5_IJNSA_ILi8EEESF_EEENS5_IJSF_SB_EEEEEEEvNS4_8identityESY_S18_vS19_EENS_8epilogue10collective18CollectiveEpilogueINS1B_23Sm100TmaWarpSpecializedILi3ELi2ELi32ELb1ELb0EEEJSG_NS5_IJNSR_ISE_SB_EENSR_INSA_ILi32EEESB_EEEEESH_SI_SH_SI_NS1B_6fusion15FusionCallbacksIS1F_NS1K_17LinearCombinationISH_fSH_fLNS_15FloatRoundStyleE2EEESG_S1J_JEEENS4_5SM1004TMEM4LOAD26SM100_TMEM_LOAD_32dp32b32xESY_NSZ_INS10_ILi2ELi4ELi3EEES13_NSR_INS5_IJS14_S1H_EEENS5_IJS1H_SB_EEEEEEENS4_39AutoVectorizingCopyWithAssumedAlignmentILi128EEENS4_14SM90_TMA_STOREES1Y_S20_S20_EEEvvEEEEvNT_6ParamsE --------------------------
	.section	.nv.constant0._ZN7cutlass13device_kernelINS_4gemm6kernel13GemmUniversalIN4cute5tupleIJiiiiEEENS1_10collective13CollectiveMmaINS1_35MainloopSm100TmaUmmaWarpSpecializedILi4ELi2ELi4ENS5_IJNS4_1CILi1EEESB_SB_EEEEENS5_IJNSA_ILi128EEENSA_ILi64EEESE_EEENS_10bfloat16_tENS5_IJlSB_lEEESH_SI_NS4_8TiledMMAINS4_8MMA_AtomIJNS4_20SM100_MMA_F16BF16_SSISH_SH_fLi128ELi64ELNS4_4UMMA5MajorE0ELSN_0ELNSM_7ScaleInE0ELSO_0EEEEEENS4_6LayoutISC_NS5_IJNSA_ILi0EEESS_SS_EEEEENS5_IJNS4_10UnderscoreESV_SV_EEEEENS4_13SM90_TMA_LOADENS4_14ComposedLayoutINS4_7SwizzleILi3ELi4ELi3EEENS4_18smem_ptr_flag_bitsILi16EEENSR_INS5_IJNSA_ILi8EEESF_EEENS5_IJSF_SB_EEEEEEEvNS4_8identityESY_S18_vS19_EENS_8epilogue10collective18CollectiveEpilogueINS1B_23Sm100TmaWarpSpecializedILi3ELi2ELi32ELb1ELb0EEEJSG_NS5_IJNSR_ISE_SB_EENSR_INSA_ILi32EEESB_EEEEESH_SI_SH_SI_NS1B_6fusion15FusionCallbacksIS1F_NS1K_17LinearCombinationISH_fSH_fLNS_15FloatRoundStyleE2EEESG_S1J_JEEENS4_5SM1004TMEM4LOAD26SM100_TMEM_LOAD_32dp32b32xESY_NSZ_INS10_ILi2ELi4ELi3EEES13_NSR_INS5_IJS14_S1H_EEENS5_IJS1H_SB_EEEEEEENS4_39AutoVectorizingCopyWithAssumedAlignmentILi128EEENS4_14SM90_TMA_STOREES1Y_S20_S20_EEEvvEEEEvNT_6ParamsE,"a",@progbits
	.sectionflags	@""
	.align	4
.nv.constant0._ZN7cutlass13device_kernelINS_4gemm6kernel13GemmUniversalIN4cute5tupleIJiiiiEEENS1_10collective13CollectiveMmaINS1_35MainloopSm100TmaUmmaWarpSpecializedILi4ELi2ELi4ENS5_IJNS4_1CILi1EEESB_SB_EEEEENS5_IJNSA_ILi128EEENSA_ILi64EEESE_EEENS_10bfloat16_tENS5_IJlSB_lEEESH_SI_NS4_8TiledMMAINS4_8MMA_AtomIJNS4_20SM100_MMA_F16BF16_SSISH_SH_fLi128ELi64ELNS4_4UMMA5MajorE0ELSN_0ELNSM_7ScaleInE0ELSO_0EEEEEENS4_6LayoutISC_NS5_IJNSA_ILi0EEESS_SS_EEEEENS5_IJNS4_10UnderscoreESV_SV_EEEEENS4_13SM90_TMA_LOADENS4_14ComposedLayoutINS4_7SwizzleILi3ELi4ELi3EEENS4_18smem_ptr_flag_bitsILi16EEENSR_INS5_IJNSA_ILi8EEESF_EEENS5_IJSF_SB_EEEEEEEvNS4_8identityESY_S18_vS19_EENS_8epilogue10collective18CollectiveEpilogueINS1B_23Sm100TmaWarpSpecializedILi3ELi2ELi32ELb1ELb0EEEJSG_NS5_IJNSR_ISE_SB_EENSR_INSA_ILi32EEESB_EEEEESH_SI_SH_SI_NS1B_6fusion15FusionCallbacksIS1F_NS1K_17LinearCombinationISH_fSH_fLNS_15FloatRoundStyleE2EEESG_S1J_JEEENS4_5SM1004TMEM4LOAD26SM100_TMEM_LOAD_32dp32b32xESY_NSZ_INS10_ILi2ELi4ELi3EEES13_NSR_INS5_IJS14_S1H_EEENS5_IJS1H_SB_EEEEEEENS4_39AutoVectorizingCopyWithAssumedAlignmentILi128EEENS4_14SM90_TMA_STOREES1Y_S20_S20_EEEvvEEEEvNT_6ParamsE:
	.zero		2944


//--------------------- SYMBOLS --------------------------

	.type		.nv.reservedSmem.offset0,@object
	.size		.nv.reservedSmem.offset0,0x4
	.type		.nv.reservedSmem.cap,@object
	.size		.nv.reservedSmem.cap,0x4
	.type		__assertfail,@function
